//
// Generated by NVIDIA NVVM Compiler
//
// Compiler Build ID: CL-36424714
// Cuda compilation tools, release 13.0, V13.0.88
// Based on NVVM 20.0.0
//

.version 9.0
.target sm_100
.address_size 64

.extern .func  (.param .b64 func_retval0) malloc
(
	.param .b64 malloc_param_0
)
;
.extern .func free
(
	.param .b64 free_param_0
)
;
.extern .func  (.param .b32 func_retval0) vprintf
(
	.param .b64 vprintf_param_0,
	.param .b64 vprintf_param_1
)
;
.global .align 1 .b8 $str[18] = {85, 115, 105, 110, 103, 32, 98, 117, 98, 98, 108, 101, 115, 111, 114, 116, 10};
.global .align 1 .b8 $str$1[17] = {85, 115, 105, 110, 103, 32, 113, 117, 105, 99, 107, 115, 111, 114, 116, 10};
.global .align 1 .b8 $str$2[17] = {85, 115, 105, 110, 103, 32, 109, 101, 114, 103, 101, 115, 111, 114, 116, 10};
.global .align 1 .b8 $str$3[21] = {85, 115, 105, 110, 103, 32, 111, 100, 100, 95, 101, 118, 101, 110, 95, 115, 111, 114, 116, 10};
.global .align 1 .b8 $str$4[21] = {85, 115, 105, 110, 103, 32, 99, 111, 99, 107, 116, 97, 105, 108, 95, 115, 111, 114, 116, 10};
.global .align 1 .b8 $str$5[17] = {85, 115, 105, 110, 103, 32, 99, 111, 109, 98, 95, 115, 111, 114, 116, 10};
.global .align 1 .b8 $str$6[18] = {85, 115, 105, 110, 103, 32, 103, 110, 111, 109, 101, 95, 115, 111, 114, 116, 10};
.global .align 1 .b8 $str$7[22] = {85, 115, 105, 110, 103, 32, 105, 110, 115, 101, 114, 116, 105, 111, 110, 95, 115, 111, 114, 116, 10};
.global .align 1 .b8 $str$8[18] = {85, 115, 105, 110, 103, 32, 115, 104, 101, 108, 108, 95, 115, 111, 114, 116, 10};
.global .align 1 .b8 $str$9[22] = {85, 115, 105, 110, 103, 32, 115, 101, 108, 101, 99, 116, 105, 111, 110, 95, 115, 111, 114, 116, 10};
.global .align 1 .b8 $str$10[18] = {85, 115, 105, 110, 103, 32, 114, 97, 100, 105, 120, 95, 115, 111, 114, 116, 10};
.global .align 1 .b8 $str$11[20] = {85, 115, 105, 110, 103, 32, 112, 97, 110, 99, 97, 107, 101, 95, 115, 111, 114, 116, 10};
.global .align 1 .b8 $str$12[17] = {85, 115, 105, 110, 103, 32, 104, 101, 97, 112, 95, 115, 111, 114, 116, 10};
.global .align 1 .b8 $str$13[24] = {78, 111, 32, 67, 111, 114, 114, 101, 99, 116, 32, 83, 111, 114, 116, 32, 67, 104, 111, 115, 101, 110, 10};

.func _Z10quick_sortPiii(
	.param .b64 _Z10quick_sortPiii_param_0,
	.param .b32 _Z10quick_sortPiii_param_1,
	.param .b32 _Z10quick_sortPiii_param_2
)
{
	.reg .pred 	%p<9>;
	.reg .b32 	%r<26>;
	.reg .b64 	%rd<10>;

	ld.param.u64 	%rd4, [_Z10quick_sortPiii_param_0];
	ld.param.u32 	%r19, [_Z10quick_sortPiii_param_1];
	ld.param.u32 	%r17, [_Z10quick_sortPiii_param_2];
	setp.ge.s32 	%p1, %r19, %r17;
	@%p1 bra 	$L__BB0_10;
$L__BB0_1:
	mul.wide.s32 	%rd5, %r19, 4;
	add.s64 	%rd1, %rd4, %rd5;
	mov.u32 	%r20, %r17;
	mov.u32 	%r21, %r19;
$L__BB0_2:
	ld.u32 	%r4, [%rd1];
	add.s32 	%r22, %r21, -1;
	mov.u32 	%r23, %r21;
$L__BB0_3:
	mov.u32 	%r21, %r23;
	mul.wide.s32 	%rd6, %r21, 4;
	add.s64 	%rd7, %rd4, %rd6;
	ld.u32 	%r8, [%rd7];
	setp.le.s32 	%p2, %r8, %r4;
	setp.lt.s32 	%p3, %r21, %r17;
	and.pred  	%p4, %p3, %p2;
	add.s32 	%r23, %r21, 1;
	add.s32 	%r22, %r22, 1;
	@%p4 bra 	$L__BB0_3;
	mul.wide.s32 	%rd8, %r22, 4;
	add.s64 	%rd2, %rd4, %rd8;
	mov.u32 	%r24, %r20;
$L__BB0_5:
	mov.u32 	%r20, %r24;
	mul.wide.s32 	%rd9, %r20, 4;
	add.s64 	%rd3, %rd4, %rd9;
	ld.u32 	%r25, [%rd3];
	setp.gt.s32 	%p5, %r25, %r4;
	add.s32 	%r24, %r20, -1;
	@%p5 bra 	$L__BB0_5;
	setp.ge.s32 	%p6, %r21, %r20;
	@%p6 bra 	$L__BB0_8;
	st.u32 	[%rd2], %r25;
	st.u32 	[%rd3], %r8;
	mov.u32 	%r25, %r8;
$L__BB0_8:
	setp.lt.s32 	%p7, %r21, %r20;
	@%p7 bra 	$L__BB0_2;
	ld.u32 	%r18, [%rd1];
	st.u32 	[%rd1], %r25;
	st.u32 	[%rd3], %r18;
	{ // callseq 0, 0
	.param .b64 param0;
	st.param.b64 	[param0], %rd4;
	.param .b32 param1;
	st.param.b32 	[param1], %r19;
	.param .b32 param2;
	st.param.b32 	[param2], %r24;
	call.uni 
	_Z10quick_sortPiii, 
	(
	param0, 
	param1, 
	param2
	);
	} // callseq 0
	add.s32 	%r19, %r20, 1;
	setp.lt.s32 	%p8, %r19, %r17;
	@%p8 bra 	$L__BB0_1;
$L__BB0_10:
	ret;

}
.func _Z10merge_sortPii(
	.param .b64 _Z10merge_sortPii_param_0,
	.param .b32 _Z10merge_sortPii_param_1
)
{
	.reg .pred 	%p<25>;
	.reg .b32 	%r<149>;
	.reg .b64 	%rd<84>;

	ld.param.u64 	%rd28, [_Z10merge_sortPii_param_0];
	ld.param.u32 	%r70, [_Z10merge_sortPii_param_1];
	setp.lt.s32 	%p1, %r70, 2;
	@%p1 bra 	$L__BB1_32;
	shr.u32 	%r1, %r70, 1;
	shl.b32 	%r72, %r1, 2;
	cvt.u64.u32 	%rd29, %r72;
	{ // callseq 1, 0
	.param .b64 param0;
	st.param.b64 	[param0], %rd29;
	.param .b64 retval0;
	call.uni (retval0), 
	malloc, 
	(
	param0
	);
	ld.param.b64 	%rd30, [retval0];
	} // callseq 1
	sub.s32 	%r2, %r70, %r1;
	mul.wide.s32 	%rd31, %r2, 4;
	{ // callseq 2, 0
	.param .b64 param0;
	st.param.b64 	[param0], %rd31;
	.param .b64 retval0;
	call.uni (retval0), 
	malloc, 
	(
	param0
	);
	ld.param.b64 	%rd32, [retval0];
	} // callseq 2
	add.s32 	%r73, %r1, -1;
	and.b32  	%r3, %r1, 3;
	setp.lt.u32 	%p2, %r73, 3;
	mov.b32 	%r120, 0;
	@%p2 bra 	$L__BB1_4;
	and.b32  	%r120, %r1, 1073741820;
	and.b32  	%r75, %r1, 1073741820;
	neg.s32 	%r119, %r75;
	add.s64 	%rd77, %rd28, 8;
	add.s64 	%rd76, %rd30, 8;
$L__BB1_3:
	ld.u32 	%r76, [%rd77+-8];
	st.u32 	[%rd76+-8], %r76;
	ld.u32 	%r77, [%rd77+-4];
	st.u32 	[%rd76+-4], %r77;
	ld.u32 	%r78, [%rd77];
	st.u32 	[%rd76], %r78;
	ld.u32 	%r79, [%rd77+4];
	st.u32 	[%rd76+4], %r79;
	add.s32 	%r119, %r119, 4;
	add.s64 	%rd77, %rd77, 16;
	add.s64 	%rd76, %rd76, 16;
	setp.ne.s32 	%p3, %r119, 0;
	@%p3 bra 	$L__BB1_3;
$L__BB1_4:
	setp.eq.s32 	%p4, %r3, 0;
	@%p4 bra 	$L__BB1_7;
	mul.wide.u32 	%rd33, %r120, 4;
	add.s64 	%rd79, %rd30, %rd33;
	add.s64 	%rd78, %rd28, %rd33;
	neg.s32 	%r121, %r3;
$L__BB1_6:
	.pragma "nounroll";
	ld.u32 	%r80, [%rd78];
	st.u32 	[%rd79], %r80;
	add.s64 	%rd79, %rd79, 4;
	add.s64 	%rd78, %rd78, 4;
	add.s32 	%r121, %r121, 1;
	setp.ne.s32 	%p5, %r121, 0;
	@%p5 bra 	$L__BB1_6;
$L__BB1_7:
	add.s32 	%r81, %r1, 1;
	max.u32 	%r12, %r70, %r81;
	sub.s32 	%r82, %r12, %r1;
	and.b32  	%r13, %r82, 3;
	setp.eq.s32 	%p6, %r13, 0;
	mov.u32 	%r123, %r1;
	@%p6 bra 	$L__BB1_10;
	cvt.u64.u32 	%rd34, %r70;
	shl.b64 	%rd35, %rd34, 1;
	and.b64  	%rd36, %rd35, 8589934588;
	add.s64 	%rd80, %rd28, %rd36;
	neg.s32 	%r122, %r13;
	add.s32 	%r123, %r1, %r13;
	mov.u64 	%rd81, %rd32;
$L__BB1_9:
	.pragma "nounroll";
	ld.u32 	%r83, [%rd80];
	st.u32 	[%rd81], %r83;
	add.s64 	%rd81, %rd81, 4;
	add.s64 	%rd80, %rd80, 4;
	add.s32 	%r122, %r122, 1;
	setp.ne.s32 	%p7, %r122, 0;
	@%p7 bra 	$L__BB1_9;
$L__BB1_10:
	sub.s32 	%r84, %r1, %r12;
	setp.gt.u32 	%p8, %r84, -4;
	@%p8 bra 	$L__BB1_13;
	add.s32 	%r125, %r123, 1;
	sub.s32 	%r124, %r123, %r1;
$L__BB1_12:
	add.s32 	%r85, %r125, -1;
	mul.wide.u32 	%rd37, %r85, 4;
	add.s64 	%rd38, %rd28, %rd37;
	ld.u32 	%r86, [%rd38];
	mul.wide.u32 	%rd39, %r124, 4;
	add.s64 	%rd40, %rd32, %rd39;
	st.u32 	[%rd40], %r86;
	ld.u32 	%r87, [%rd38+4];
	add.s32 	%r88, %r124, 1;
	mul.wide.u32 	%rd41, %r88, 4;
	add.s64 	%rd42, %rd32, %rd41;
	st.u32 	[%rd42], %r87;
	ld.u32 	%r89, [%rd38+8];
	add.s32 	%r90, %r124, 2;
	mul.wide.u32 	%rd43, %r90, 4;
	add.s64 	%rd44, %rd32, %rd43;
	st.u32 	[%rd44], %r89;
	ld.u32 	%r91, [%rd38+12];
	add.s32 	%r92, %r124, 3;
	mul.wide.u32 	%rd45, %r92, 4;
	add.s64 	%rd46, %rd32, %rd45;
	st.u32 	[%rd46], %r91;
	add.s32 	%r23, %r125, 4;
	add.s32 	%r93, %r125, 3;
	add.s32 	%r124, %r124, 4;
	setp.lt.s32 	%p9, %r93, %r70;
	mov.u32 	%r125, %r23;
	@%p9 bra 	$L__BB1_12;
$L__BB1_13:
	{ // callseq 3, 0
	.param .b64 param0;
	st.param.b64 	[param0], %rd30;
	.param .b32 param1;
	st.param.b32 	[param1], %r1;
	call.uni 
	_Z10merge_sortPii, 
	(
	param0, 
	param1
	);
	} // callseq 3
	{ // callseq 4, 0
	.param .b64 param0;
	st.param.b64 	[param0], %rd32;
	.param .b32 param1;
	st.param.b32 	[param1], %r2;
	call.uni 
	_Z10merge_sortPii, 
	(
	param0, 
	param1
	);
	} // callseq 4
	setp.lt.s32 	%p10, %r2, 1;
	mov.b32 	%r126, 0;
	mov.u32 	%r127, %r126;
	mov.u32 	%r135, %r126;
	@%p10 bra 	$L__BB1_17;
	mov.b32 	%r135, 0;
	mov.u32 	%r127, %r135;
	mov.u32 	%r126, %r135;
$L__BB1_15:
	mul.wide.s32 	%rd47, %r126, 4;
	add.s64 	%rd48, %rd30, %rd47;
	ld.u32 	%r45, [%rd48];
	mul.wide.s32 	%rd49, %r127, 4;
	add.s64 	%rd50, %rd32, %rd49;
	ld.u32 	%r46, [%rd50];
	setp.ge.s32 	%p11, %r45, %r46;
	@%p11 bra 	$L__BB1_33;
	add.s32 	%r126, %r126, 1;
	mul.wide.u32 	%rd53, %r135, 4;
	add.s64 	%rd54, %rd28, %rd53;
	st.u32 	[%rd54], %r45;
	bra.uni 	$L__BB1_34;
$L__BB1_17:
	setp.ge.s32 	%p15, %r126, %r1;
	mov.u32 	%r140, %r135;
	@%p15 bra 	$L__BB1_24;
	sub.s32 	%r97, %r1, %r126;
	and.b32  	%r28, %r97, 3;
	setp.eq.s32 	%p16, %r28, 0;
	mov.u32 	%r140, %r135;
	mov.u32 	%r133, %r126;
	@%p16 bra 	$L__BB1_21;
	neg.s32 	%r129, %r28;
	mov.u32 	%r130, %r135;
	mov.u32 	%r133, %r126;
$L__BB1_20:
	.pragma "nounroll";
	mul.wide.s32 	%rd55, %r133, 4;
	add.s64 	%rd56, %rd30, %rd55;
	add.s32 	%r133, %r133, 1;
	ld.u32 	%r98, [%rd56];
	add.s32 	%r140, %r130, 1;
	mul.wide.u32 	%rd57, %r130, 4;
	add.s64 	%rd58, %rd28, %rd57;
	st.u32 	[%rd58], %r98;
	add.s32 	%r129, %r129, 1;
	setp.ne.s32 	%p17, %r129, 0;
	mov.u32 	%r130, %r140;
	@%p17 bra 	$L__BB1_20;
$L__BB1_21:
	sub.s32 	%r99, %r126, %r1;
	setp.gt.u32 	%p18, %r99, -4;
	@%p18 bra 	$L__BB1_24;
	add.s32 	%r100, %r140, %r126;
	sub.s32 	%r101, %r100, %r135;
	sub.s32 	%r146, %r101, %r1;
	add.s32 	%r145, %r140, 1;
	add.s64 	%rd20, %rd30, 8;
	add.s32 	%r102, %r135, %r1;
	sub.s32 	%r140, %r102, %r126;
$L__BB1_23:
	add.s32 	%r103, %r145, -1;
	mul.wide.s32 	%rd59, %r133, 4;
	add.s64 	%rd60, %rd20, %rd59;
	ld.u32 	%r104, [%rd60+-8];
	add.s32 	%r105, %r145, 2;
	mul.wide.u32 	%rd61, %r103, 4;
	add.s64 	%rd62, %rd28, %rd61;
	st.u32 	[%rd62], %r104;
	ld.u32 	%r106, [%rd60+-4];
	add.s32 	%r107, %r145, 1;
	mul.wide.u32 	%rd63, %r145, 4;
	add.s64 	%rd64, %rd28, %rd63;
	st.u32 	[%rd64], %r106;
	ld.u32 	%r108, [%rd60];
	mul.wide.u32 	%rd65, %r107, 4;
	add.s64 	%rd66, %rd28, %rd65;
	st.u32 	[%rd66], %r108;
	add.s32 	%r133, %r133, 4;
	ld.u32 	%r109, [%rd60+4];
	mul.wide.u32 	%rd67, %r105, 4;
	add.s64 	%rd68, %rd28, %rd67;
	st.u32 	[%rd68], %r109;
	add.s32 	%r146, %r146, 4;
	add.s32 	%r145, %r145, 4;
	setp.eq.s32 	%p19, %r146, 0;
	@%p19 bra 	$L__BB1_24;
	bra.uni 	$L__BB1_23;
$L__BB1_24:
	setp.ge.s32 	%p20, %r127, %r2;
	@%p20 bra 	$L__BB1_31;
	add.s32 	%r110, %r127, %r1;
	sub.s32 	%r111, %r70, %r110;
	and.b32  	%r53, %r111, 3;
	setp.eq.s32 	%p21, %r53, 0;
	mov.u32 	%r144, %r127;
	@%p21 bra 	$L__BB1_28;
	mul.wide.u32 	%rd69, %r140, 4;
	add.s64 	%rd82, %rd28, %rd69;
	neg.s32 	%r141, %r53;
	add.s32 	%r140, %r140, %r53;
	mov.u32 	%r144, %r127;
$L__BB1_27:
	.pragma "nounroll";
	mul.wide.s32 	%rd70, %r144, 4;
	add.s64 	%rd71, %rd32, %rd70;
	add.s32 	%r144, %r144, 1;
	ld.u32 	%r112, [%rd71];
	st.u32 	[%rd82], %r112;
	add.s64 	%rd82, %rd82, 4;
	add.s32 	%r141, %r141, 1;
	setp.ne.s32 	%p22, %r141, 0;
	@%p22 bra 	$L__BB1_27;
$L__BB1_28:
	sub.s32 	%r113, %r127, %r70;
	add.s32 	%r114, %r113, %r1;
	setp.gt.u32 	%p23, %r114, -4;
	@%p23 bra 	$L__BB1_31;
	add.s64 	%rd24, %rd32, 8;
	mul.wide.u32 	%rd72, %r140, 4;
	add.s64 	%rd73, %rd72, %rd28;
	add.s64 	%rd83, %rd73, 8;
$L__BB1_30:
	mul.wide.s32 	%rd74, %r144, 4;
	add.s64 	%rd75, %rd24, %rd74;
	ld.u32 	%r115, [%rd75+-8];
	st.u32 	[%rd83+-8], %r115;
	ld.u32 	%r116, [%rd75+-4];
	st.u32 	[%rd83+-4], %r116;
	ld.u32 	%r117, [%rd75];
	st.u32 	[%rd83], %r117;
	add.s32 	%r144, %r144, 4;
	ld.u32 	%r118, [%rd75+4];
	st.u32 	[%rd83+4], %r118;
	add.s64 	%rd83, %rd83, 16;
	setp.lt.s32 	%p24, %r144, %r2;
	@%p24 bra 	$L__BB1_30;
$L__BB1_31:
	{ // callseq 5, 0
	.param .b64 param0;
	st.param.b64 	[param0], %rd30;
	call.uni 
	free, 
	(
	param0
	);
	} // callseq 5
	{ // callseq 6, 0
	.param .b64 param0;
	st.param.b64 	[param0], %rd32;
	call.uni 
	free, 
	(
	param0
	);
	} // callseq 6
$L__BB1_32:
	ret;
$L__BB1_33:
	add.s32 	%r127, %r127, 1;
	mul.wide.u32 	%rd51, %r135, 4;
	add.s64 	%rd52, %rd28, %rd51;
	st.u32 	[%rd52], %r46;
$L__BB1_34:
	add.s32 	%r135, %r135, 1;
	setp.lt.s32 	%p12, %r126, %r1;
	setp.lt.s32 	%p13, %r127, %r2;
	and.pred  	%p14, %p12, %p13;
	@%p14 bra 	$L__BB1_15;
	bra.uni 	$L__BB1_17;

}
.func _Z12satisfy_heapPiii(
	.param .b64 _Z12satisfy_heapPiii_param_0,
	.param .b32 _Z12satisfy_heapPiii_param_1,
	.param .b32 _Z12satisfy_heapPiii_param_2
)
{
	.reg .pred 	%p<6>;
	.reg .b32 	%r<19>;
	.reg .b64 	%rd<10>;

	ld.param.u64 	%rd3, [_Z12satisfy_heapPiii_param_0];
	ld.param.u32 	%r16, [_Z12satisfy_heapPiii_param_1];
	ld.param.u32 	%r8, [_Z12satisfy_heapPiii_param_2];
	mov.u32 	%r18, %r16;
$L__BB2_1:
	shl.b32 	%r2, %r16, 1;
	setp.gt.s32 	%p1, %r2, %r8;
	mul.wide.s32 	%rd4, %r2, 4;
	add.s64 	%rd1, %rd3, %rd4;
	mul.wide.s32 	%rd5, %r16, 4;
	sub.s64 	%rd2, %rd1, %rd5;
	@%p1 bra 	$L__BB2_3;
	ld.u32 	%r9, [%rd1];
	ld.u32 	%r10, [%rd2];
	setp.gt.s32 	%p2, %r9, %r10;
	selp.b32 	%r18, %r2, %r16, %p2;
$L__BB2_3:
	setp.ge.s32 	%p3, %r2, %r8;
	@%p3 bra 	$L__BB2_5;
	ld.u32 	%r11, [%rd1+4];
	mul.wide.s32 	%rd6, %r18, 4;
	add.s64 	%rd7, %rd3, %rd6;
	ld.u32 	%r12, [%rd7];
	setp.gt.s32 	%p4, %r11, %r12;
	add.s32 	%r13, %r2, 1;
	selp.b32 	%r18, %r13, %r18, %p4;
$L__BB2_5:
	setp.eq.s32 	%p5, %r18, %r16;
	@%p5 bra 	$L__BB2_7;
	ld.u32 	%r14, [%rd2];
	mul.wide.s32 	%rd8, %r18, 4;
	add.s64 	%rd9, %rd3, %rd8;
	ld.u32 	%r15, [%rd9];
	st.u32 	[%rd2], %r15;
	st.u32 	[%rd9], %r14;
	mov.u32 	%r16, %r18;
	bra.uni 	$L__BB2_1;
$L__BB2_7:
	ret;

}
	// .globl	_Z8myKernelP9inputDataP10outputData
.visible .entry _Z8myKernelP9inputDataP10outputData(
	.param .u64 .ptr .align 1 _Z8myKernelP9inputDataP10outputData_param_0,
	.param .u64 .ptr .align 1 _Z8myKernelP9inputDataP10outputData_param_1
)
{
	.local .align 8 .b8 	__local_depot3[40];
	.reg .b64 	%SP;
	.reg .b64 	%SPL;
	.reg .pred 	%p<268>;
	.reg .b16 	%rs<191>;
	.reg .b32 	%r<1033>;
	.reg .b64 	%rd<368>;

	mov.u64 	%SPL, __local_depot3;
	ld.param.u64 	%rd48, [_Z8myKernelP9inputDataP10outputData_param_0];
	ld.param.u64 	%rd49, [_Z8myKernelP9inputDataP10outputData_param_1];
	cvta.to.global.u64 	%rd1, %rd49;
	cvta.to.global.u64 	%rd50, %rd48;
	add.u64 	%rd2, %SPL, 0;
	mov.u32 	%r327, %ctaid.x;
	mov.u32 	%r328, %ntid.x;
	mov.u32 	%r329, %tid.x;
	mad.lo.s32 	%r1, %r327, %r328, %r329;
	mul.wide.s32 	%rd52, %r1, 8;
	add.s64 	%rd53, %rd50, %rd52;
	add.s64 	%rd3, %rd53, 4;
	ld.global.u8 	%rs67, [%rd53+4];
	setp.gt.s16 	%p5, %rs67, 110;
	@%p5 bra 	$L__BB3_14;
	setp.gt.s16 	%p15, %rs67, 103;
	@%p15 bra 	$L__BB3_10;
	setp.eq.s16 	%p19, %rs67, 98;
	@%p19 bra 	$L__BB3_43;
	setp.eq.s16 	%p20, %rs67, 99;
	@%p20 bra 	$L__BB3_131;
	setp.eq.s16 	%p21, %rs67, 103;
	@%p21 bra 	$L__BB3_5;
	bra.uni 	$L__BB3_42;
$L__BB3_5:
	mov.u64 	%rd341, $str$6;
	cvta.global.u64 	%rd342, %rd341;
	{ // callseq 30, 0
	.param .b64 param0;
	st.param.b64 	[param0], %rd342;
	.param .b64 param1;
	st.param.b64 	[param1], 0;
	.param .b32 retval0;
	call.uni (retval0), 
	vprintf, 
	(
	param0, 
	param1
	);
	ld.param.b32 	%r893, [retval0];
	} // callseq 30
	add.s64 	%rd28, %rd1, %rd52;
	ld.global.u32 	%r170, [%rd3+-4];
	setp.lt.s32 	%p205, %r170, 1;
	@%p205 bra 	$L__BB3_288;
	ld.global.u64 	%rd29, [%rd28];
	mov.b32 	%r963, 0;
$L__BB3_7:
	setp.eq.s32 	%p206, %r963, 0;
	@%p206 bra 	$L__BB3_9;
	mul.wide.s32 	%rd344, %r963, 4;
	add.s64 	%rd30, %rd29, %rd344;
	ld.u32 	%r172, [%rd30];
	ld.u32 	%r173, [%rd30+-4];
	setp.lt.s32 	%p207, %r172, %r173;
	@%p207 bra 	$L__BB3_200;
$L__BB3_9:
	add.s32 	%r963, %r963, 1;
	bra.uni 	$L__BB3_201;
$L__BB3_10:
	setp.eq.s16 	%p16, %rs67, 104;
	@%p16 bra 	$L__BB3_209;
	setp.eq.s16 	%p17, %rs67, 105;
	@%p17 bra 	$L__BB3_202;
	setp.eq.s16 	%p18, %rs67, 109;
	@%p18 bra 	$L__BB3_13;
	bra.uni 	$L__BB3_42;
$L__BB3_13:
	mov.u64 	%rd316, $str$2;
	cvta.global.u64 	%rd317, %rd316;
	{ // callseq 26, 0
	.param .b64 param0;
	st.param.b64 	[param0], %rd317;
	.param .b64 param1;
	st.param.b64 	[param1], 0;
	.param .b32 retval0;
	call.uni (retval0), 
	vprintf, 
	(
	param0, 
	param1
	);
	ld.param.b32 	%r885, [retval0];
	} // callseq 26
	add.s64 	%rd319, %rd1, %rd52;
	ld.global.u64 	%rd320, [%rd319];
	ld.global.u32 	%r887, [%rd3+-4];
	{ // callseq 27, 0
	.param .b64 param0;
	st.param.b64 	[param0], %rd320;
	.param .b32 param1;
	st.param.b32 	[param1], %r887;
	call.uni 
	_Z10merge_sortPii, 
	(
	param0, 
	param1
	);
	} // callseq 27
	bra.uni 	$L__BB3_288;
$L__BB3_14:
	setp.gt.s16 	%p6, %rs67, 113;
	@%p6 bra 	$L__BB3_19;
	setp.eq.s16 	%p12, %rs67, 111;
	@%p12 bra 	$L__BB3_87;
	setp.eq.s16 	%p13, %rs67, 112;
	@%p13 bra 	$L__BB3_255;
	setp.eq.s16 	%p14, %rs67, 113;
	@%p14 bra 	$L__BB3_18;
	bra.uni 	$L__BB3_42;
$L__BB3_18:
	mov.u64 	%rd222, $str$1;
	cvta.global.u64 	%rd223, %rd222;
	{ // callseq 22, 0
	.param .b64 param0;
	st.param.b64 	[param0], %rd223;
	.param .b64 param1;
	st.param.b64 	[param1], 0;
	.param .b32 retval0;
	call.uni (retval0), 
	vprintf, 
	(
	param0, 
	param1
	);
	ld.param.b32 	%r734, [retval0];
	} // callseq 22
	add.s64 	%rd225, %rd1, %rd52;
	ld.global.u64 	%rd226, [%rd225];
	ld.global.u32 	%r736, [%rd3+-4];
	add.s32 	%r737, %r736, -1;
	{ // callseq 23, 0
	.param .b64 param0;
	st.param.b64 	[param0], %rd226;
	.param .b32 param1;
	st.param.b32 	[param1], 0;
	.param .b32 param2;
	st.param.b32 	[param2], %r737;
	call.uni 
	_Z10quick_sortPiii, 
	(
	param0, 
	param1, 
	param2
	);
	} // callseq 23
	bra.uni 	$L__BB3_288;
$L__BB3_19:
	setp.gt.s16 	%p7, %rs67, 115;
	@%p7 bra 	$L__BB3_40;
	setp.eq.s16 	%p10, %rs67, 114;
	@%p10 bra 	$L__BB3_218;
	setp.eq.s16 	%p11, %rs67, 115;
	@%p11 bra 	$L__BB3_22;
	bra.uni 	$L__BB3_42;
$L__BB3_22:
	mov.u64 	%rd71, $str$9;
	cvta.global.u64 	%rd72, %rd71;
	{ // callseq 19, 0
	.param .b64 param0;
	st.param.b64 	[param0], %rd72;
	.param .b64 param1;
	st.param.b64 	[param1], 0;
	.param .b32 retval0;
	call.uni (retval0), 
	vprintf, 
	(
	param0, 
	param1
	);
	ld.param.b32 	%r362, [retval0];
	} // callseq 19
	add.s64 	%rd74, %rd1, %rd52;
	ld.global.u64 	%rd35, [%rd74];
	ld.global.u32 	%r194, [%rd3+-4];
	add.s32 	%r195, %r194, -1;
	setp.lt.s32 	%p49, %r194, 2;
	@%p49 bra 	$L__BB3_288;
	add.s32 	%r196, %r194, -2;
	cvt.u16.u32 	%rs55, %r194;
	mov.b32 	%r971, 0;
	mov.b16 	%rs187, 0;
	mov.u16 	%rs188, %rs187;
$L__BB3_24:
	sub.s32 	%r198, %r195, %r971;
	sub.s32 	%r366, %r196, %r971;
	add.s32 	%r199, %r971, 1;
	setp.lt.u32 	%p50, %r366, 15;
	mov.u32 	%r976, %r199;
	mov.u32 	%r984, %r971;
	@%p50 bra 	$L__BB3_27;
	and.b32  	%r200, %r198, -16;
	mov.b32 	%r974, 0;
	mov.u32 	%r976, %r199;
	mov.u32 	%r984, %r971;
$L__BB3_26:
	.pragma "nounroll";
	mul.wide.u32 	%rd75, %r976, 4;
	add.s64 	%rd76, %rd35, %rd75;
	ld.u32 	%r368, [%rd76];
	mul.wide.s32 	%rd77, %r984, 4;
	add.s64 	%rd78, %rd35, %rd77;
	ld.u32 	%r369, [%rd78];
	setp.lt.s32 	%p51, %r368, %r369;
	selp.b32 	%r370, %r976, %r984, %p51;
	add.s32 	%r371, %r976, 1;
	ld.u32 	%r372, [%rd76+4];
	mul.wide.s32 	%rd79, %r370, 4;
	add.s64 	%rd80, %rd35, %rd79;
	ld.u32 	%r373, [%rd80];
	setp.lt.s32 	%p52, %r372, %r373;
	selp.b32 	%r374, %r371, %r370, %p52;
	add.s32 	%r375, %r976, 2;
	ld.u32 	%r376, [%rd76+8];
	mul.wide.s32 	%rd81, %r374, 4;
	add.s64 	%rd82, %rd35, %rd81;
	ld.u32 	%r377, [%rd82];
	setp.lt.s32 	%p53, %r376, %r377;
	selp.b32 	%r378, %r375, %r374, %p53;
	add.s32 	%r379, %r976, 3;
	ld.u32 	%r380, [%rd76+12];
	mul.wide.s32 	%rd83, %r378, 4;
	add.s64 	%rd84, %rd35, %rd83;
	ld.u32 	%r381, [%rd84];
	setp.lt.s32 	%p54, %r380, %r381;
	selp.b32 	%r382, %r379, %r378, %p54;
	add.s32 	%r383, %r976, 4;
	ld.u32 	%r384, [%rd76+16];
	mul.wide.s32 	%rd85, %r382, 4;
	add.s64 	%rd86, %rd35, %rd85;
	ld.u32 	%r385, [%rd86];
	setp.lt.s32 	%p55, %r384, %r385;
	selp.b32 	%r386, %r383, %r382, %p55;
	add.s32 	%r387, %r976, 5;
	ld.u32 	%r388, [%rd76+20];
	mul.wide.s32 	%rd87, %r386, 4;
	add.s64 	%rd88, %rd35, %rd87;
	ld.u32 	%r389, [%rd88];
	setp.lt.s32 	%p56, %r388, %r389;
	selp.b32 	%r390, %r387, %r386, %p56;
	add.s32 	%r391, %r976, 6;
	ld.u32 	%r392, [%rd76+24];
	mul.wide.s32 	%rd89, %r390, 4;
	add.s64 	%rd90, %rd35, %rd89;
	ld.u32 	%r393, [%rd90];
	setp.lt.s32 	%p57, %r392, %r393;
	selp.b32 	%r394, %r391, %r390, %p57;
	add.s32 	%r395, %r976, 7;
	ld.u32 	%r396, [%rd76+28];
	mul.wide.s32 	%rd91, %r394, 4;
	add.s64 	%rd92, %rd35, %rd91;
	ld.u32 	%r397, [%rd92];
	setp.lt.s32 	%p58, %r396, %r397;
	selp.b32 	%r398, %r395, %r394, %p58;
	add.s32 	%r399, %r976, 8;
	ld.u32 	%r400, [%rd76+32];
	mul.wide.s32 	%rd93, %r398, 4;
	add.s64 	%rd94, %rd35, %rd93;
	ld.u32 	%r401, [%rd94];
	setp.lt.s32 	%p59, %r400, %r401;
	selp.b32 	%r402, %r399, %r398, %p59;
	add.s32 	%r403, %r976, 9;
	ld.u32 	%r404, [%rd76+36];
	mul.wide.s32 	%rd95, %r402, 4;
	add.s64 	%rd96, %rd35, %rd95;
	ld.u32 	%r405, [%rd96];
	setp.lt.s32 	%p60, %r404, %r405;
	selp.b32 	%r406, %r403, %r402, %p60;
	add.s32 	%r407, %r976, 10;
	ld.u32 	%r408, [%rd76+40];
	mul.wide.s32 	%rd97, %r406, 4;
	add.s64 	%rd98, %rd35, %rd97;
	ld.u32 	%r409, [%rd98];
	setp.lt.s32 	%p61, %r408, %r409;
	selp.b32 	%r410, %r407, %r406, %p61;
	add.s32 	%r411, %r976, 11;
	ld.u32 	%r412, [%rd76+44];
	mul.wide.s32 	%rd99, %r410, 4;
	add.s64 	%rd100, %rd35, %rd99;
	ld.u32 	%r413, [%rd100];
	setp.lt.s32 	%p62, %r412, %r413;
	selp.b32 	%r414, %r411, %r410, %p62;
	add.s32 	%r415, %r976, 12;
	ld.u32 	%r416, [%rd76+48];
	mul.wide.s32 	%rd101, %r414, 4;
	add.s64 	%rd102, %rd35, %rd101;
	ld.u32 	%r417, [%rd102];
	setp.lt.s32 	%p63, %r416, %r417;
	selp.b32 	%r418, %r415, %r414, %p63;
	add.s32 	%r419, %r976, 13;
	ld.u32 	%r420, [%rd76+52];
	mul.wide.s32 	%rd103, %r418, 4;
	add.s64 	%rd104, %rd35, %rd103;
	ld.u32 	%r421, [%rd104];
	setp.lt.s32 	%p64, %r420, %r421;
	selp.b32 	%r422, %r419, %r418, %p64;
	add.s32 	%r423, %r976, 14;
	ld.u32 	%r424, [%rd76+56];
	mul.wide.s32 	%rd105, %r422, 4;
	add.s64 	%rd106, %rd35, %rd105;
	ld.u32 	%r425, [%rd106];
	setp.lt.s32 	%p65, %r424, %r425;
	selp.b32 	%r426, %r423, %r422, %p65;
	add.s32 	%r427, %r976, 15;
	ld.u32 	%r428, [%rd76+60];
	mul.wide.s32 	%rd107, %r426, 4;
	add.s64 	%rd108, %rd35, %rd107;
	ld.u32 	%r429, [%rd108];
	setp.lt.s32 	%p66, %r428, %r429;
	selp.b32 	%r984, %r427, %r426, %p66;
	add.s32 	%r976, %r976, 16;
	add.s32 	%r974, %r974, 16;
	setp.ne.s32 	%p67, %r974, %r200;
	@%p67 bra 	$L__BB3_26;
$L__BB3_27:
	and.b32  	%r430, %r198, 15;
	setp.eq.s32 	%p68, %r430, 0;
	@%p68 bra 	$L__BB3_37;
	not.b16 	%rs81, %rs188;
	add.s16 	%rs82, %rs81, %rs55;
	cvt.u32.u16 	%r432, %rs82;
	and.b32  	%r210, %r432, 15;
	add.s32 	%r433, %r210, -1;
	setp.lt.u32 	%p69, %r433, 7;
	@%p69 bra 	$L__BB3_30;
	mul.wide.u32 	%rd109, %r976, 4;
	add.s64 	%rd110, %rd35, %rd109;
	ld.u32 	%r434, [%rd110];
	mul.wide.s32 	%rd111, %r984, 4;
	add.s64 	%rd112, %rd35, %rd111;
	ld.u32 	%r435, [%rd112];
	setp.lt.s32 	%p70, %r434, %r435;
	selp.b32 	%r436, %r976, %r984, %p70;
	add.s32 	%r437, %r976, 1;
	ld.u32 	%r438, [%rd110+4];
	mul.wide.s32 	%rd113, %r436, 4;
	add.s64 	%rd114, %rd35, %rd113;
	ld.u32 	%r439, [%rd114];
	setp.lt.s32 	%p71, %r438, %r439;
	selp.b32 	%r440, %r437, %r436, %p71;
	add.s32 	%r441, %r976, 2;
	ld.u32 	%r442, [%rd110+8];
	mul.wide.s32 	%rd115, %r440, 4;
	add.s64 	%rd116, %rd35, %rd115;
	ld.u32 	%r443, [%rd116];
	setp.lt.s32 	%p72, %r442, %r443;
	selp.b32 	%r444, %r441, %r440, %p72;
	add.s32 	%r445, %r976, 3;
	ld.u32 	%r446, [%rd110+12];
	mul.wide.s32 	%rd117, %r444, 4;
	add.s64 	%rd118, %rd35, %rd117;
	ld.u32 	%r447, [%rd118];
	setp.lt.s32 	%p73, %r446, %r447;
	selp.b32 	%r448, %r445, %r444, %p73;
	add.s32 	%r449, %r976, 4;
	ld.u32 	%r450, [%rd110+16];
	mul.wide.s32 	%rd119, %r448, 4;
	add.s64 	%rd120, %rd35, %rd119;
	ld.u32 	%r451, [%rd120];
	setp.lt.s32 	%p74, %r450, %r451;
	selp.b32 	%r452, %r449, %r448, %p74;
	add.s32 	%r453, %r976, 5;
	ld.u32 	%r454, [%rd110+20];
	mul.wide.s32 	%rd121, %r452, 4;
	add.s64 	%rd122, %rd35, %rd121;
	ld.u32 	%r455, [%rd122];
	setp.lt.s32 	%p75, %r454, %r455;
	selp.b32 	%r456, %r453, %r452, %p75;
	add.s32 	%r457, %r976, 6;
	ld.u32 	%r458, [%rd110+24];
	mul.wide.s32 	%rd123, %r456, 4;
	add.s64 	%rd124, %rd35, %rd123;
	ld.u32 	%r459, [%rd124];
	setp.lt.s32 	%p76, %r458, %r459;
	selp.b32 	%r460, %r457, %r456, %p76;
	add.s32 	%r461, %r976, 7;
	ld.u32 	%r462, [%rd110+28];
	mul.wide.s32 	%rd125, %r460, 4;
	add.s64 	%rd126, %rd35, %rd125;
	ld.u32 	%r463, [%rd126];
	setp.lt.s32 	%p77, %r462, %r463;
	selp.b32 	%r984, %r461, %r460, %p77;
	add.s32 	%r976, %r976, 8;
$L__BB3_30:
	and.b32  	%r464, %r210, 7;
	setp.eq.s32 	%p78, %r464, 0;
	@%p78 bra 	$L__BB3_37;
	not.b16 	%rs83, %rs187;
	add.s16 	%rs84, %rs83, %rs55;
	cvt.u32.u16 	%r466, %rs84;
	and.b32  	%r467, %r466, 7;
	and.b32  	%r216, %r466, 3;
	add.s32 	%r468, %r467, -1;
	setp.lt.u32 	%p79, %r468, 3;
	@%p79 bra 	$L__BB3_33;
	mul.wide.u32 	%rd127, %r976, 4;
	add.s64 	%rd128, %rd35, %rd127;
	ld.u32 	%r469, [%rd128];
	mul.wide.s32 	%rd129, %r984, 4;
	add.s64 	%rd130, %rd35, %rd129;
	ld.u32 	%r470, [%rd130];
	setp.lt.s32 	%p80, %r469, %r470;
	selp.b32 	%r471, %r976, %r984, %p80;
	add.s32 	%r472, %r976, 1;
	ld.u32 	%r473, [%rd128+4];
	mul.wide.s32 	%rd131, %r471, 4;
	add.s64 	%rd132, %rd35, %rd131;
	ld.u32 	%r474, [%rd132];
	setp.lt.s32 	%p81, %r473, %r474;
	selp.b32 	%r475, %r472, %r471, %p81;
	add.s32 	%r476, %r976, 2;
	ld.u32 	%r477, [%rd128+8];
	mul.wide.s32 	%rd133, %r475, 4;
	add.s64 	%rd134, %rd35, %rd133;
	ld.u32 	%r478, [%rd134];
	setp.lt.s32 	%p82, %r477, %r478;
	selp.b32 	%r479, %r476, %r475, %p82;
	add.s32 	%r480, %r976, 3;
	ld.u32 	%r481, [%rd128+12];
	mul.wide.s32 	%rd135, %r479, 4;
	add.s64 	%rd136, %rd35, %rd135;
	ld.u32 	%r482, [%rd136];
	setp.lt.s32 	%p83, %r481, %r482;
	selp.b32 	%r984, %r480, %r479, %p83;
	add.s32 	%r976, %r976, 4;
$L__BB3_33:
	setp.eq.s32 	%p84, %r216, 0;
	@%p84 bra 	$L__BB3_37;
	mul.wide.u32 	%rd137, %r976, 4;
	add.s64 	%rd36, %rd35, %rd137;
	ld.u32 	%r483, [%rd36];
	mul.wide.s32 	%rd138, %r984, 4;
	add.s64 	%rd139, %rd35, %rd138;
	ld.u32 	%r484, [%rd139];
	setp.lt.s32 	%p85, %r483, %r484;
	selp.b32 	%r984, %r976, %r984, %p85;
	setp.eq.s32 	%p86, %r216, 1;
	@%p86 bra 	$L__BB3_37;
	add.s32 	%r485, %r976, 1;
	ld.u32 	%r486, [%rd36+4];
	mul.wide.s32 	%rd140, %r984, 4;
	add.s64 	%rd141, %rd35, %rd140;
	ld.u32 	%r487, [%rd141];
	setp.lt.s32 	%p87, %r486, %r487;
	selp.b32 	%r984, %r485, %r984, %p87;
	setp.eq.s32 	%p88, %r216, 2;
	@%p88 bra 	$L__BB3_37;
	add.s32 	%r488, %r976, 2;
	ld.u32 	%r489, [%rd36+8];
	mul.wide.s32 	%rd142, %r984, 4;
	add.s64 	%rd143, %rd35, %rd142;
	ld.u32 	%r490, [%rd143];
	setp.lt.s32 	%p89, %r489, %r490;
	selp.b32 	%r984, %r488, %r984, %p89;
$L__BB3_37:
	setp.eq.s32 	%p90, %r984, %r971;
	@%p90 bra 	$L__BB3_39;
	mul.wide.u32 	%rd144, %r971, 4;
	add.s64 	%rd145, %rd35, %rd144;
	ld.u32 	%r491, [%rd145];
	mul.wide.s32 	%rd146, %r984, 4;
	add.s64 	%rd147, %rd35, %rd146;
	ld.u32 	%r492, [%rd147];
	st.u32 	[%rd145], %r492;
	st.u32 	[%rd147], %r491;
$L__BB3_39:
	setp.eq.s32 	%p91, %r199, %r195;
	add.s16 	%rs188, %rs188, 1;
	add.s16 	%rs187, %rs187, 1;
	mov.u32 	%r971, %r199;
	@%p91 bra 	$L__BB3_288;
	bra.uni 	$L__BB3_24;
$L__BB3_40:
	setp.eq.s16 	%p8, %rs67, 116;
	@%p8 bra 	$L__BB3_176;
	setp.eq.s16 	%p9, %rs67, 117;
	@%p9 bra 	$L__BB3_277;
$L__BB3_42:
	mov.u64 	%rd365, $str$13;
	cvta.global.u64 	%rd366, %rd365;
	{ // callseq 33, 0
	.param .b64 param0;
	st.param.b64 	[param0], %rd366;
	.param .b64 param1;
	st.param.b64 	[param1], 0;
	.param .b32 retval0;
	call.uni (retval0), 
	vprintf, 
	(
	param0, 
	param1
	);
	ld.param.b32 	%r912, [retval0];
	} // callseq 33
	bra.uni 	$L__BB3_288;
$L__BB3_43:
	mov.u64 	%rd357, $str;
	cvta.global.u64 	%rd358, %rd357;
	{ // callseq 32, 0
	.param .b64 param0;
	st.param.b64 	[param0], %rd358;
	.param .b64 param1;
	st.param.b64 	[param1], 0;
	.param .b32 retval0;
	call.uni (retval0), 
	vprintf, 
	(
	param0, 
	param1
	);
	ld.param.b32 	%r903, [retval0];
	} // callseq 32
	add.s64 	%rd360, %rd1, %rd52;
	ld.global.u64 	%rd4, [%rd360];
	ld.global.u32 	%r2, [%rd3+-4];
	setp.lt.s32 	%p240, %r2, 1;
	@%p240 bra 	$L__BB3_288;
	add.s64 	%rd5, %rd4, 16;
	mov.b32 	%r914, 0;
	mov.b16 	%rs135, 0;
	mov.u16 	%rs136, %rs135;
$L__BB3_45:
	setp.eq.s32 	%p241, %r914, 0;
	@%p241 bra 	$L__BB3_86;
	mul.wide.u32 	%rd361, %r914, 4;
	add.s64 	%rd6, %rd4, %rd361;
	setp.lt.u32 	%p242, %r914, 8;
	mov.b32 	%r929, 0;
	@%p242 bra 	$L__BB3_65;
	and.b32  	%r929, %r914, 2147483640;
	ld.u32 	%r917, [%rd6];
	and.b32  	%r907, %r914, -8;
	neg.s32 	%r915, %r907;
	mov.u64 	%rd367, %rd5;
$L__BB3_48:
	.pragma "nounroll";
	ld.u32 	%r9, [%rd367+-16];
	setp.le.s32 	%p243, %r9, %r917;
	@%p243 bra 	$L__BB3_50;
	st.u32 	[%rd367+-16], %r917;
	st.u32 	[%rd6], %r9;
	mov.u32 	%r917, %r9;
$L__BB3_50:
	ld.u32 	%r11, [%rd367+-12];
	setp.le.s32 	%p244, %r11, %r917;
	@%p244 bra 	$L__BB3_52;
	st.u32 	[%rd367+-12], %r917;
	st.u32 	[%rd6], %r11;
	mov.u32 	%r917, %r11;
$L__BB3_52:
	ld.u32 	%r13, [%rd367+-8];
	setp.le.s32 	%p245, %r13, %r917;
	@%p245 bra 	$L__BB3_54;
	st.u32 	[%rd367+-8], %r917;
	st.u32 	[%rd6], %r13;
	mov.u32 	%r917, %r13;
$L__BB3_54:
	ld.u32 	%r15, [%rd367+-4];
	setp.le.s32 	%p246, %r15, %r917;
	@%p246 bra 	$L__BB3_56;
	st.u32 	[%rd367+-4], %r917;
	st.u32 	[%rd6], %r15;
	mov.u32 	%r917, %r15;
$L__BB3_56:
	ld.u32 	%r17, [%rd367];
	setp.le.s32 	%p247, %r17, %r917;
	@%p247 bra 	$L__BB3_58;
	st.u32 	[%rd367], %r917;
	st.u32 	[%rd6], %r17;
	mov.u32 	%r917, %r17;
$L__BB3_58:
	ld.u32 	%r19, [%rd367+4];
	setp.le.s32 	%p248, %r19, %r917;
	@%p248 bra 	$L__BB3_60;
	st.u32 	[%rd367+4], %r917;
	st.u32 	[%rd6], %r19;
	mov.u32 	%r917, %r19;
$L__BB3_60:
	ld.u32 	%r21, [%rd367+8];
	setp.le.s32 	%p249, %r21, %r917;
	@%p249 bra 	$L__BB3_62;
	st.u32 	[%rd367+8], %r917;
	st.u32 	[%rd6], %r21;
	mov.u32 	%r917, %r21;
$L__BB3_62:
	ld.u32 	%r23, [%rd367+12];
	setp.le.s32 	%p250, %r23, %r917;
	@%p250 bra 	$L__BB3_64;
	st.u32 	[%rd367+12], %r917;
	st.u32 	[%rd6], %r23;
	mov.u32 	%r917, %r23;
$L__BB3_64:
	add.s32 	%r915, %r915, 8;
	add.s64 	%rd367, %rd367, 32;
	setp.ne.s32 	%p251, %r915, 0;
	@%p251 bra 	$L__BB3_48;
$L__BB3_65:
	and.b32  	%r908, %r914, 7;
	setp.eq.s32 	%p252, %r908, 0;
	@%p252 bra 	$L__BB3_86;
	cvt.u32.u16 	%r909, %rs136;
	and.b32  	%r27, %r909, 7;
	add.s32 	%r910, %r27, -1;
	setp.lt.u32 	%p253, %r910, 3;
	@%p253 bra 	$L__BB3_76;
	mul.wide.u32 	%rd362, %r929, 4;
	add.s64 	%rd9, %rd4, %rd362;
	ld.u32 	%r28, [%rd9];
	ld.u32 	%r927, [%rd6];
	setp.le.s32 	%p254, %r28, %r927;
	@%p254 bra 	$L__BB3_69;
	st.u32 	[%rd9], %r927;
	st.u32 	[%rd6], %r28;
	mov.u32 	%r927, %r28;
$L__BB3_69:
	ld.u32 	%r31, [%rd9+4];
	setp.le.s32 	%p255, %r31, %r927;
	@%p255 bra 	$L__BB3_71;
	st.u32 	[%rd9+4], %r927;
	st.u32 	[%rd6], %r31;
	mov.u32 	%r927, %r31;
$L__BB3_71:
	ld.u32 	%r33, [%rd9+8];
	setp.le.s32 	%p256, %r33, %r927;
	@%p256 bra 	$L__BB3_73;
	st.u32 	[%rd9+8], %r927;
	st.u32 	[%rd6], %r33;
	mov.u32 	%r927, %r33;
$L__BB3_73:
	ld.u32 	%r35, [%rd9+12];
	setp.le.s32 	%p257, %r35, %r927;
	@%p257 bra 	$L__BB3_75;
	st.u32 	[%rd9+12], %r927;
	st.u32 	[%rd6], %r35;
$L__BB3_75:
	add.s32 	%r929, %r929, 4;
$L__BB3_76:
	and.b32  	%r911, %r27, 3;
	setp.eq.s32 	%p258, %r911, 0;
	@%p258 bra 	$L__BB3_86;
	and.b16  	%rs133, %rs135, 3;
	setp.eq.s16 	%p259, %rs133, 1;
	@%p259 bra 	$L__BB3_83;
	mul.wide.u32 	%rd363, %r929, 4;
	add.s64 	%rd10, %rd4, %rd363;
	ld.u32 	%r38, [%rd10];
	ld.u32 	%r930, [%rd6];
	setp.le.s32 	%p260, %r38, %r930;
	@%p260 bra 	$L__BB3_80;
	st.u32 	[%rd10], %r930;
	st.u32 	[%rd6], %r38;
	mov.u32 	%r930, %r38;
$L__BB3_80:
	ld.u32 	%r41, [%rd10+4];
	setp.le.s32 	%p261, %r41, %r930;
	@%p261 bra 	$L__BB3_82;
	st.u32 	[%rd10+4], %r930;
	st.u32 	[%rd6], %r41;
$L__BB3_82:
	add.s32 	%r929, %r929, 2;
$L__BB3_83:
	and.b16  	%rs134, %rs135, 1;
	setp.eq.b16 	%p262, %rs134, 1;
	not.pred 	%p263, %p262;
	@%p263 bra 	$L__BB3_86;
	mul.wide.u32 	%rd364, %r929, 4;
	add.s64 	%rd11, %rd4, %rd364;
	ld.u32 	%r44, [%rd11];
	ld.u32 	%r45, [%rd6];
	setp.le.s32 	%p264, %r44, %r45;
	@%p264 bra 	$L__BB3_86;
	st.u32 	[%rd11], %r45;
	st.u32 	[%rd6], %r44;
$L__BB3_86:
	add.s32 	%r914, %r914, 1;
	setp.eq.s32 	%p265, %r914, %r2;
	add.s16 	%rs136, %rs136, 1;
	add.s16 	%rs135, %rs135, 1;
	@%p265 bra 	$L__BB3_288;
	bra.uni 	$L__BB3_45;
$L__BB3_87:
	mov.u64 	%rd308, $str$3;
	cvta.global.u64 	%rd309, %rd308;
	{ // callseq 25, 0
	.param .b64 param0;
	st.param.b64 	[param0], %rd309;
	.param .b64 param1;
	st.param.b64 	[param1], 0;
	.param .b32 retval0;
	call.uni (retval0), 
	vprintf, 
	(
	param0, 
	param1
	);
	ld.param.b32 	%r874, [retval0];
	} // callseq 25
	add.s64 	%rd311, %rd1, %rd52;
	ld.global.u64 	%rd12, [%rd311];
	ld.global.u32 	%r47, [%rd3+-4];
	add.s32 	%r48, %r47, -2;
	add.s32 	%r49, %r47, -3;
	shr.u32 	%r876, %r49, 1;
	add.s32 	%r877, %r876, 1;
	shr.u32 	%r878, %r48, 1;
	add.s32 	%r879, %r878, 1;
	and.b32  	%r50, %r877, 3;
	and.b32  	%r51, %r877, -4;
	and.b32  	%r52, %r879, 3;
	and.b32  	%r53, %r879, -4;
	bra.uni 	$L__BB3_98;
$L__BB3_88:
	setp.eq.s32 	%p186, %r52, 0;
	@%p186 bra 	$L__BB3_97;
	mul.wide.u32 	%rd315, %r936, 4;
	add.s64 	%rd13, %rd12, %rd315;
	ld.u32 	%r55, [%rd13];
	ld.u32 	%r56, [%rd13+4];
	setp.le.s32 	%p187, %r55, %r56;
	@%p187 bra 	$L__BB3_91;
	st.u32 	[%rd13+4], %r55;
	st.u32 	[%rd13], %r56;
	mov.b16 	%rs141, 0;
$L__BB3_91:
	setp.eq.s32 	%p188, %r52, 1;
	@%p188 bra 	$L__BB3_97;
	ld.u32 	%r57, [%rd13+8];
	ld.u32 	%r58, [%rd13+12];
	setp.le.s32 	%p189, %r57, %r58;
	@%p189 bra 	$L__BB3_94;
	st.u32 	[%rd13+12], %r57;
	st.u32 	[%rd13+8], %r58;
	mov.b16 	%rs141, 0;
$L__BB3_94:
	setp.eq.s32 	%p190, %r52, 2;
	@%p190 bra 	$L__BB3_97;
	ld.u32 	%r59, [%rd13+16];
	ld.u32 	%r60, [%rd13+20];
	setp.le.s32 	%p191, %r59, %r60;
	@%p191 bra 	$L__BB3_97;
	st.u32 	[%rd13+20], %r59;
	st.u32 	[%rd13+16], %r60;
	mov.b16 	%rs141, 0;
$L__BB3_97:
	and.b16  	%rs108, %rs141, 255;
	setp.ne.s16 	%p192, %rs108, 0;
	@%p192 bra 	$L__BB3_288;
$L__BB3_98:
	setp.lt.s32 	%p166, %r47, 3;
	mov.b16 	%rs141, 1;
	@%p166 bra 	$L__BB3_119;
	setp.lt.u32 	%p167, %r49, 6;
	mov.b16 	%rs141, 1;
	mov.b32 	%r934, 1;
	@%p167 bra 	$L__BB3_110;
	mov.b32 	%r935, 0;
	mov.b16 	%rs141, 1;
	mov.b32 	%r934, 1;
$L__BB3_101:
	mul.wide.u32 	%rd312, %r934, 4;
	add.s64 	%rd15, %rd12, %rd312;
	ld.u32 	%r70, [%rd15];
	ld.u32 	%r71, [%rd15+4];
	setp.le.s32 	%p168, %r70, %r71;
	@%p168 bra 	$L__BB3_103;
	st.u32 	[%rd15+4], %r70;
	st.u32 	[%rd15], %r71;
	mov.b16 	%rs141, 0;
$L__BB3_103:
	ld.u32 	%r72, [%rd15+8];
	ld.u32 	%r73, [%rd15+12];
	setp.le.s32 	%p169, %r72, %r73;
	@%p169 bra 	$L__BB3_105;
	st.u32 	[%rd15+12], %r72;
	st.u32 	[%rd15+8], %r73;
	mov.b16 	%rs141, 0;
$L__BB3_105:
	ld.u32 	%r74, [%rd15+16];
	ld.u32 	%r75, [%rd15+20];
	setp.le.s32 	%p170, %r74, %r75;
	@%p170 bra 	$L__BB3_107;
	st.u32 	[%rd15+20], %r74;
	st.u32 	[%rd15+16], %r75;
	mov.b16 	%rs141, 0;
$L__BB3_107:
	ld.u32 	%r76, [%rd15+24];
	ld.u32 	%r77, [%rd15+28];
	setp.le.s32 	%p171, %r76, %r77;
	@%p171 bra 	$L__BB3_109;
	st.u32 	[%rd15+28], %r76;
	st.u32 	[%rd15+24], %r77;
	mov.b16 	%rs141, 0;
$L__BB3_109:
	add.s32 	%r934, %r934, 8;
	add.s32 	%r935, %r935, 4;
	setp.eq.s32 	%p172, %r935, %r51;
	@%p172 bra 	$L__BB3_110;
	bra.uni 	$L__BB3_101;
$L__BB3_110:
	setp.eq.s32 	%p173, %r50, 0;
	@%p173 bra 	$L__BB3_119;
	mul.wide.u32 	%rd313, %r934, 4;
	add.s64 	%rd14, %rd12, %rd313;
	ld.u32 	%r62, [%rd14];
	ld.u32 	%r63, [%rd14+4];
	setp.le.s32 	%p174, %r62, %r63;
	@%p174 bra 	$L__BB3_113;
	st.u32 	[%rd14+4], %r62;
	st.u32 	[%rd14], %r63;
	mov.b16 	%rs141, 0;
$L__BB3_113:
	setp.eq.s32 	%p175, %r50, 1;
	@%p175 bra 	$L__BB3_119;
	ld.u32 	%r64, [%rd14+8];
	ld.u32 	%r65, [%rd14+12];
	setp.le.s32 	%p176, %r64, %r65;
	@%p176 bra 	$L__BB3_116;
	st.u32 	[%rd14+12], %r64;
	st.u32 	[%rd14+8], %r65;
	mov.b16 	%rs141, 0;
$L__BB3_116:
	setp.eq.s32 	%p177, %r50, 2;
	@%p177 bra 	$L__BB3_119;
	ld.u32 	%r66, [%rd14+16];
	ld.u32 	%r67, [%rd14+20];
	setp.le.s32 	%p178, %r66, %r67;
	@%p178 bra 	$L__BB3_119;
	st.u32 	[%rd14+20], %r66;
	st.u32 	[%rd14+16], %r67;
	mov.b16 	%rs141, 0;
$L__BB3_119:
	setp.lt.s32 	%p179, %r47, 2;
	@%p179 bra 	$L__BB3_97;
	setp.lt.u32 	%p180, %r48, 6;
	mov.b32 	%r936, 0;
	@%p180 bra 	$L__BB3_88;
	mov.b32 	%r936, 0;
	mov.u32 	%r937, %r936;
$L__BB3_122:
	mul.wide.u32 	%rd314, %r936, 4;
	add.s64 	%rd16, %rd12, %rd314;
	ld.u32 	%r82, [%rd16];
	ld.u32 	%r83, [%rd16+4];
	setp.le.s32 	%p181, %r82, %r83;
	@%p181 bra 	$L__BB3_124;
	st.u32 	[%rd16+4], %r82;
	st.u32 	[%rd16], %r83;
	mov.b16 	%rs141, 0;
$L__BB3_124:
	ld.u32 	%r84, [%rd16+8];
	ld.u32 	%r85, [%rd16+12];
	setp.le.s32 	%p182, %r84, %r85;
	@%p182 bra 	$L__BB3_126;
	st.u32 	[%rd16+12], %r84;
	st.u32 	[%rd16+8], %r85;
	mov.b16 	%rs141, 0;
$L__BB3_126:
	ld.u32 	%r86, [%rd16+16];
	ld.u32 	%r87, [%rd16+20];
	setp.le.s32 	%p183, %r86, %r87;
	@%p183 bra 	$L__BB3_128;
	st.u32 	[%rd16+20], %r86;
	st.u32 	[%rd16+16], %r87;
	mov.b16 	%rs141, 0;
$L__BB3_128:
	ld.u32 	%r88, [%rd16+24];
	ld.u32 	%r89, [%rd16+28];
	setp.le.s32 	%p184, %r88, %r89;
	@%p184 bra 	$L__BB3_130;
	st.u32 	[%rd16+28], %r88;
	st.u32 	[%rd16+24], %r89;
	mov.b16 	%rs141, 0;
$L__BB3_130:
	add.s32 	%r936, %r936, 8;
	add.s32 	%r937, %r937, 4;
	setp.eq.s32 	%p185, %r937, %r53;
	@%p185 bra 	$L__BB3_88;
	bra.uni 	$L__BB3_122;
$L__BB3_131:
	mov.u64 	%rd345, $str$4;
	cvta.global.u64 	%rd346, %rd345;
	{ // callseq 31, 0
	.param .b64 param0;
	st.param.b64 	[param0], %rd346;
	.param .b64 param1;
	st.param.b64 	[param1], 0;
	.param .b32 retval0;
	call.uni (retval0), 
	vprintf, 
	(
	param0, 
	param1
	);
	ld.param.b32 	%r896, [retval0];
	} // callseq 31
	add.s64 	%rd348, %rd1, %rd52;
	ld.global.u64 	%rd17, [%rd348];
	ld.global.u32 	%r92, [%rd3+-4];
	setp.lt.s32 	%p209, %r92, 2;
	@%p209 bra 	$L__BB3_288;
	add.s32 	%r939, %r92, -1;
	add.s32 	%r94, %r92, -2;
	mov.b32 	%r938, 0;
$L__BB3_133:
	shl.b32 	%r899, %r938, 1;
	sub.s32 	%r97, %r94, %r899;
	add.s32 	%r98, %r97, 1;
	and.b32  	%r99, %r98, 3;
	setp.lt.u32 	%p210, %r97, 3;
	mov.b16 	%rs158, 0;
	mov.u32 	%r947, %r938;
	@%p210 bra 	$L__BB3_144;
	and.b32  	%r100, %r98, -4;
	mul.wide.u32 	%rd349, %r938, 4;
	add.s64 	%rd350, %rd17, %rd349;
	ld.u32 	%r940, [%rd350];
	mov.b32 	%r942, 0;
	mov.b16 	%rs158, 0;
	mov.u32 	%r947, %r938;
$L__BB3_135:
	mul.wide.u32 	%rd351, %r947, 4;
	add.s64 	%rd18, %rd17, %rd351;
	ld.u32 	%r943, [%rd18+4];
	setp.le.s32 	%p211, %r940, %r943;
	@%p211 bra 	$L__BB3_137;
	st.u32 	[%rd18], %r943;
	st.u32 	[%rd18+4], %r940;
	mov.b16 	%rs158, 1;
	mov.u32 	%r943, %r940;
$L__BB3_137:
	ld.u32 	%r944, [%rd18+8];
	setp.le.s32 	%p212, %r943, %r944;
	@%p212 bra 	$L__BB3_139;
	st.u32 	[%rd18+4], %r944;
	st.u32 	[%rd18+8], %r943;
	mov.b16 	%rs158, 1;
	mov.u32 	%r944, %r943;
$L__BB3_139:
	ld.u32 	%r945, [%rd18+12];
	setp.le.s32 	%p213, %r944, %r945;
	@%p213 bra 	$L__BB3_141;
	st.u32 	[%rd18+8], %r945;
	st.u32 	[%rd18+12], %r944;
	mov.b16 	%rs158, 1;
	mov.u32 	%r945, %r944;
$L__BB3_141:
	add.s32 	%r947, %r947, 4;
	ld.u32 	%r940, [%rd18+16];
	setp.le.s32 	%p214, %r945, %r940;
	@%p214 bra 	$L__BB3_143;
	st.u32 	[%rd18+12], %r940;
	st.u32 	[%rd18+16], %r945;
	mov.b16 	%rs158, 1;
	mov.u32 	%r940, %r945;
$L__BB3_143:
	add.s32 	%r942, %r942, 4;
	setp.ne.s32 	%p215, %r942, %r100;
	@%p215 bra 	$L__BB3_135;
$L__BB3_144:
	setp.eq.s32 	%p216, %r99, 0;
	@%p216 bra 	$L__BB3_153;
	mul.wide.u32 	%rd352, %r947, 4;
	add.s64 	%rd19, %rd17, %rd352;
	ld.u32 	%r116, [%rd19];
	ld.u32 	%r948, [%rd19+4];
	setp.le.s32 	%p217, %r116, %r948;
	@%p217 bra 	$L__BB3_147;
	st.u32 	[%rd19], %r948;
	st.u32 	[%rd19+4], %r116;
	mov.b16 	%rs158, 1;
	mov.u32 	%r948, %r116;
$L__BB3_147:
	setp.eq.s32 	%p218, %r99, 1;
	@%p218 bra 	$L__BB3_153;
	ld.u32 	%r949, [%rd19+8];
	setp.le.s32 	%p219, %r948, %r949;
	@%p219 bra 	$L__BB3_150;
	st.u32 	[%rd19+4], %r949;
	st.u32 	[%rd19+8], %r948;
	mov.b16 	%rs158, 1;
	mov.u32 	%r949, %r948;
$L__BB3_150:
	setp.eq.s32 	%p220, %r99, 2;
	@%p220 bra 	$L__BB3_153;
	ld.u32 	%r121, [%rd19+12];
	setp.le.s32 	%p221, %r949, %r121;
	@%p221 bra 	$L__BB3_153;
	st.u32 	[%rd19+8], %r121;
	st.u32 	[%rd19+12], %r949;
	mov.b16 	%rs158, 1;
$L__BB3_153:
	add.s32 	%r122, %r939, -1;
	and.b16  	%rs119, %rs158, 255;
	setp.eq.s16 	%p223, %rs119, 0;
	setp.le.s32 	%p224, %r122, %r938;
	mov.pred 	%p266, 0;
	or.pred  	%p225, %p223, %p224;
	@%p225 bra 	$L__BB3_175;
	and.b32  	%r123, %r97, 3;
	add.s32 	%r901, %r97, -1;
	setp.lt.u32 	%p226, %r901, 3;
	mov.b16 	%rs168, 0;
	mov.u32 	%r957, %r122;
	@%p226 bra 	$L__BB3_165;
	and.b32  	%r124, %r97, -4;
	mul.wide.s32 	%rd353, %r939, 4;
	add.s64 	%rd354, %rd17, %rd353;
	ld.u32 	%r950, [%rd354+-4];
	mov.b32 	%r952, 0;
	mov.b16 	%rs168, 0;
	mov.u32 	%r957, %r122;
$L__BB3_156:
	mul.wide.s32 	%rd355, %r957, 4;
	add.s64 	%rd20, %rd17, %rd355;
	ld.u32 	%r953, [%rd20+-4];
	setp.ge.s32 	%p227, %r950, %r953;
	@%p227 bra 	$L__BB3_158;
	st.u32 	[%rd20], %r953;
	st.u32 	[%rd20+-4], %r950;
	mov.b16 	%rs168, 1;
	mov.u32 	%r953, %r950;
$L__BB3_158:
	ld.u32 	%r954, [%rd20+-8];
	setp.ge.s32 	%p228, %r953, %r954;
	@%p228 bra 	$L__BB3_160;
	st.u32 	[%rd20+-4], %r954;
	st.u32 	[%rd20+-8], %r953;
	mov.b16 	%rs168, 1;
	mov.u32 	%r954, %r953;
$L__BB3_160:
	ld.u32 	%r955, [%rd20+-12];
	setp.ge.s32 	%p229, %r954, %r955;
	@%p229 bra 	$L__BB3_162;
	st.u32 	[%rd20+-8], %r955;
	st.u32 	[%rd20+-12], %r954;
	mov.b16 	%rs168, 1;
	mov.u32 	%r955, %r954;
$L__BB3_162:
	add.s32 	%r957, %r957, -4;
	ld.u32 	%r950, [%rd20+-16];
	setp.ge.s32 	%p230, %r955, %r950;
	@%p230 bra 	$L__BB3_164;
	st.u32 	[%rd20+-12], %r950;
	st.u32 	[%rd20+-16], %r955;
	mov.b16 	%rs168, 1;
	mov.u32 	%r950, %r955;
$L__BB3_164:
	add.s32 	%r952, %r952, 4;
	setp.ne.s32 	%p231, %r952, %r124;
	@%p231 bra 	$L__BB3_156;
$L__BB3_165:
	setp.eq.s32 	%p232, %r123, 0;
	@%p232 bra 	$L__BB3_174;
	mul.wide.s32 	%rd356, %r957, 4;
	add.s64 	%rd21, %rd17, %rd356;
	ld.u32 	%r140, [%rd21];
	ld.u32 	%r958, [%rd21+-4];
	setp.ge.s32 	%p233, %r140, %r958;
	@%p233 bra 	$L__BB3_168;
	st.u32 	[%rd21], %r958;
	st.u32 	[%rd21+-4], %r140;
	mov.b16 	%rs168, 1;
	mov.u32 	%r958, %r140;
$L__BB3_168:
	setp.eq.s32 	%p234, %r123, 1;
	@%p234 bra 	$L__BB3_174;
	ld.u32 	%r959, [%rd21+-8];
	setp.ge.s32 	%p235, %r958, %r959;
	@%p235 bra 	$L__BB3_171;
	st.u32 	[%rd21+-4], %r959;
	st.u32 	[%rd21+-8], %r958;
	mov.b16 	%rs168, 1;
	mov.u32 	%r959, %r958;
$L__BB3_171:
	setp.eq.s32 	%p236, %r123, 2;
	@%p236 bra 	$L__BB3_174;
	ld.u32 	%r145, [%rd21+-12];
	setp.ge.s32 	%p237, %r959, %r145;
	@%p237 bra 	$L__BB3_174;
	st.u32 	[%rd21+-8], %r145;
	st.u32 	[%rd21+-12], %r959;
	mov.b16 	%rs168, 1;
$L__BB3_174:
	and.b16  	%rs130, %rs168, 255;
	setp.ne.s16 	%p266, %rs130, 0;
$L__BB3_175:
	add.s32 	%r938, %r938, 1;
	setp.lt.s32 	%p238, %r938, %r122;
	and.pred  	%p239, %p238, %p266;
	mov.u32 	%r939, %r122;
	@%p239 bra 	$L__BB3_133;
	bra.uni 	$L__BB3_288;
$L__BB3_176:
	mov.u64 	%rd62, $str$5;
	cvta.global.u64 	%rd63, %rd62;
	{ // callseq 18, 0
	.param .b64 param0;
	st.param.b64 	[param0], %rd63;
	.param .b64 param1;
	st.param.b64 	[param1], 0;
	.param .b32 retval0;
	call.uni (retval0), 
	vprintf, 
	(
	param0, 
	param1
	);
	ld.param.b32 	%r354, [retval0];
	} // callseq 18
	add.s64 	%rd65, %rd1, %rd52;
	ld.global.u64 	%rd22, [%rd65];
	ld.global.u32 	%r147, [%rd3+-4];
	mov.u32 	%r961, %r147;
	bra.uni 	$L__BB3_188;
$L__BB3_177:
	setp.eq.s32 	%p40, %r158, 0;
	@%p40 bra 	$L__BB3_186;
	mul.wide.u32 	%rd68, %r960, 4;
	add.s64 	%rd23, %rd22, %rd68;
	ld.u32 	%r149, [%rd23];
	mul.wide.u32 	%rd69, %r961, 4;
	add.s64 	%rd24, %rd23, %rd69;
	ld.u32 	%r150, [%rd24];
	setp.le.s32 	%p41, %r149, %r150;
	@%p41 bra 	$L__BB3_180;
	st.u32 	[%rd24], %r149;
	st.u32 	[%rd23], %r150;
	mov.b16 	%rs183, 1;
$L__BB3_180:
	setp.eq.s32 	%p42, %r158, 1;
	@%p42 bra 	$L__BB3_186;
	ld.u32 	%r151, [%rd23+4];
	ld.u32 	%r152, [%rd24+4];
	setp.le.s32 	%p43, %r151, %r152;
	@%p43 bra 	$L__BB3_183;
	st.u32 	[%rd24+4], %r151;
	st.u32 	[%rd23+4], %r152;
	mov.b16 	%rs183, 1;
$L__BB3_183:
	setp.eq.s32 	%p44, %r158, 2;
	@%p44 bra 	$L__BB3_186;
	ld.u32 	%r153, [%rd23+8];
	ld.u32 	%r154, [%rd24+8];
	setp.le.s32 	%p45, %r153, %r154;
	@%p45 bra 	$L__BB3_186;
	st.u32 	[%rd24+8], %r153;
	st.u32 	[%rd23+8], %r154;
	mov.b16 	%rs183, 1;
$L__BB3_186:
	and.b16  	%rs78, %rs183, 255;
	setp.ne.s16 	%p267, %rs78, 0;
$L__BB3_187:
	setp.lt.s32 	%p46, %r155, 6;
	not.pred 	%p47, %p267;
	and.pred  	%p48, %p46, %p47;
	@%p48 bra 	$L__BB3_288;
$L__BB3_188:
	mov.u32 	%r155, %r961;
	mul.hi.s32 	%r356, %r155, 1431655766;
	shr.u32 	%r357, %r356, 31;
	add.s32 	%r358, %r356, %r357;
	max.s32 	%r961, %r358, 1;
	sub.s32 	%r157, %r147, %r961;
	setp.lt.s32 	%p33, %r157, 1;
	mov.pred 	%p267, 0;
	@%p33 bra 	$L__BB3_187;
	and.b32  	%r158, %r157, 3;
	sub.s32 	%r360, %r961, %r147;
	setp.gt.u32 	%p34, %r360, -4;
	mov.b16 	%rs183, 0;
	mov.b32 	%r960, 0;
	@%p34 bra 	$L__BB3_177;
	and.b32  	%r960, %r157, 2147483644;
	mov.b16 	%rs183, 0;
	mov.b32 	%r962, 0;
$L__BB3_191:
	mul.wide.u32 	%rd66, %r962, 4;
	add.s64 	%rd26, %rd22, %rd66;
	ld.u32 	%r161, [%rd26];
	mul.wide.u32 	%rd67, %r961, 4;
	add.s64 	%rd27, %rd26, %rd67;
	ld.u32 	%r162, [%rd27];
	setp.le.s32 	%p35, %r161, %r162;
	@%p35 bra 	$L__BB3_193;
	st.u32 	[%rd27], %r161;
	st.u32 	[%rd26], %r162;
	mov.b16 	%rs183, 1;
$L__BB3_193:
	ld.u32 	%r163, [%rd26+4];
	ld.u32 	%r164, [%rd27+4];
	setp.le.s32 	%p36, %r163, %r164;
	@%p36 bra 	$L__BB3_195;
	st.u32 	[%rd27+4], %r163;
	st.u32 	[%rd26+4], %r164;
	mov.b16 	%rs183, 1;
$L__BB3_195:
	ld.u32 	%r165, [%rd26+8];
	ld.u32 	%r166, [%rd27+8];
	setp.le.s32 	%p37, %r165, %r166;
	@%p37 bra 	$L__BB3_197;
	st.u32 	[%rd27+8], %r165;
	st.u32 	[%rd26+8], %r166;
	mov.b16 	%rs183, 1;
$L__BB3_197:
	ld.u32 	%r167, [%rd26+12];
	ld.u32 	%r168, [%rd27+12];
	setp.le.s32 	%p38, %r167, %r168;
	@%p38 bra 	$L__BB3_199;
	st.u32 	[%rd27+12], %r167;
	st.u32 	[%rd26+12], %r168;
	mov.b16 	%rs183, 1;
$L__BB3_199:
	add.s32 	%r962, %r962, 4;
	setp.eq.s32 	%p39, %r962, %r960;
	@%p39 bra 	$L__BB3_177;
	bra.uni 	$L__BB3_191;
$L__BB3_200:
	add.s32 	%r963, %r963, -1;
	st.u32 	[%rd30], %r173;
	st.u32 	[%rd30+-4], %r172;
$L__BB3_201:
	setp.lt.s32 	%p208, %r963, %r170;
	@%p208 bra 	$L__BB3_7;
	bra.uni 	$L__BB3_288;
$L__BB3_202:
	mov.u64 	%rd321, $str$7;
	cvta.global.u64 	%rd322, %rd321;
	{ // callseq 28, 0
	.param .b64 param0;
	st.param.b64 	[param0], %rd322;
	.param .b64 param1;
	st.param.b64 	[param1], 0;
	.param .b32 retval0;
	call.uni (retval0), 
	vprintf, 
	(
	param0, 
	param1
	);
	ld.param.b32 	%r888, [retval0];
	} // callseq 28
	add.s64 	%rd324, %rd1, %rd52;
	ld.global.u64 	%rd31, [%rd324];
	ld.global.u32 	%r177, [%rd3+-4];
	setp.lt.s32 	%p193, %r177, 1;
	@%p193 bra 	$L__BB3_288;
	mov.b32 	%r965, 0;
$L__BB3_204:
	setp.eq.s32 	%p194, %r965, 0;
	@%p194 bra 	$L__BB3_208;
	mul.wide.u32 	%rd325, %r965, 4;
	add.s64 	%rd326, %rd31, %rd325;
	ld.u32 	%r179, [%rd326];
	mov.u32 	%r966, %r965;
$L__BB3_206:
	add.s32 	%r181, %r966, -1;
	mul.wide.u32 	%rd327, %r181, 4;
	add.s64 	%rd32, %rd31, %rd327;
	ld.u32 	%r182, [%rd32];
	mul.wide.u32 	%rd328, %r966, 4;
	add.s64 	%rd33, %rd31, %rd328;
	setp.le.s32 	%p195, %r182, %r179;
	@%p195 bra 	$L__BB3_208;
	st.u32 	[%rd33], %r182;
	st.u32 	[%rd32], %r179;
	setp.gt.s32 	%p196, %r966, 1;
	mov.u32 	%r966, %r181;
	@%p196 bra 	$L__BB3_206;
$L__BB3_208:
	add.s32 	%r965, %r965, 1;
	setp.eq.s32 	%p197, %r965, %r177;
	@%p197 bra 	$L__BB3_288;
	bra.uni 	$L__BB3_204;
$L__BB3_209:
	mov.u64 	%rd329, $str$8;
	cvta.global.u64 	%rd330, %rd329;
	{ // callseq 29, 0
	.param .b64 param0;
	st.param.b64 	[param0], %rd330;
	.param .b64 param1;
	st.param.b64 	[param1], 0;
	.param .b32 retval0;
	call.uni (retval0), 
	vprintf, 
	(
	param0, 
	param1
	);
	ld.param.b32 	%r891, [retval0];
	} // callseq 29
	add.s64 	%rd332, %rd1, %rd52;
	ld.global.u64 	%rd34, [%rd332];
	ld.global.u32 	%r184, [%rd3+-4];
	setp.lt.s32 	%p198, %r184, 2;
	mov.u32 	%r967, %r184;
	@%p198 bra 	$L__BB3_288;
	bra.uni 	$L__BB3_211;
$L__BB3_210:
	setp.lt.u32 	%p204, %r185, 4;
	@%p204 bra 	$L__BB3_288;
$L__BB3_211:
	mov.u32 	%r185, %r967;
	shr.u32 	%r967, %r185, 1;
	setp.ge.s32 	%p199, %r967, %r184;
	@%p199 bra 	$L__BB3_210;
	mov.u32 	%r968, %r967;
$L__BB3_213:
	mul.wide.u32 	%rd333, %r968, 4;
	add.s64 	%rd334, %rd34, %rd333;
	ld.u32 	%r188, [%rd334];
	setp.lt.u32 	%p200, %r968, %r967;
	mov.u32 	%r970, %r968;
	@%p200 bra 	$L__BB3_217;
	mov.u32 	%r970, %r968;
$L__BB3_215:
	sub.s32 	%r190, %r970, %r967;
	mul.wide.s32 	%rd335, %r190, 4;
	add.s64 	%rd336, %rd34, %rd335;
	ld.u32 	%r191, [%rd336];
	setp.ge.s32 	%p201, %r188, %r191;
	@%p201 bra 	$L__BB3_217;
	mul.wide.s32 	%rd337, %r970, 4;
	add.s64 	%rd338, %rd34, %rd337;
	st.u32 	[%rd338], %r191;
	setp.ge.s32 	%p202, %r190, %r967;
	mov.u32 	%r970, %r190;
	@%p202 bra 	$L__BB3_215;
$L__BB3_217:
	mul.wide.s32 	%rd339, %r970, 4;
	add.s64 	%rd340, %rd34, %rd339;
	st.u32 	[%rd340], %r188;
	add.s32 	%r968, %r968, 1;
	setp.eq.s32 	%p203, %r968, %r184;
	@%p203 bra 	$L__BB3_210;
	bra.uni 	$L__BB3_213;
$L__BB3_218:
	mov.u64 	%rd148, $str$10;
	cvta.global.u64 	%rd149, %rd148;
	{ // callseq 20, 0
	.param .b64 param0;
	st.param.b64 	[param0], %rd149;
	.param .b64 param1;
	st.param.b64 	[param1], 0;
	.param .b32 retval0;
	call.uni (retval0), 
	vprintf, 
	(
	param0, 
	param1
	);
	ld.param.b32 	%r494, [retval0];
	} // callseq 20
	add.s64 	%rd151, %rd1, %rd52;
	ld.global.u64 	%rd37, [%rd151];
	ld.global.u32 	%r226, [%rd3+-4];
	mul.wide.s32 	%rd152, %r226, 4;
	{ // callseq 21, 0
	.param .b64 param0;
	st.param.b64 	[param0], %rd152;
	.param .b64 retval0;
	call.uni (retval0), 
	malloc, 
	(
	param0
	);
	ld.param.b64 	%rd153, [retval0];
	} // callseq 21
	setp.lt.s32 	%p92, %r226, 1;
	mov.b32 	%r997, -1;
	@%p92 bra 	$L__BB3_231;
	and.b32  	%r227, %r226, 15;
	setp.lt.u32 	%p93, %r226, 16;
	mov.b32 	%r987, 0;
	mov.b32 	%r997, -1;
	@%p93 bra 	$L__BB3_222;
	and.b32  	%r987, %r226, 2147483632;
	mov.b32 	%r999, 0;
	mov.b32 	%r997, -1;
$L__BB3_221:
	.pragma "nounroll";
	mul.wide.u32 	%rd154, %r999, 4;
	add.s64 	%rd155, %rd37, %rd154;
	ld.u32 	%r501, [%rd155];
	max.s32 	%r502, %r501, %r997;
	ld.u32 	%r503, [%rd155+4];
	max.s32 	%r504, %r503, %r502;
	ld.u32 	%r505, [%rd155+8];
	max.s32 	%r506, %r505, %r504;
	ld.u32 	%r507, [%rd155+12];
	max.s32 	%r508, %r507, %r506;
	ld.u32 	%r509, [%rd155+16];
	max.s32 	%r510, %r509, %r508;
	ld.u32 	%r511, [%rd155+20];
	max.s32 	%r512, %r511, %r510;
	ld.u32 	%r513, [%rd155+24];
	max.s32 	%r514, %r513, %r512;
	ld.u32 	%r515, [%rd155+28];
	max.s32 	%r516, %r515, %r514;
	ld.u32 	%r517, [%rd155+32];
	max.s32 	%r518, %r517, %r516;
	ld.u32 	%r519, [%rd155+36];
	max.s32 	%r520, %r519, %r518;
	ld.u32 	%r521, [%rd155+40];
	max.s32 	%r522, %r521, %r520;
	ld.u32 	%r523, [%rd155+44];
	max.s32 	%r524, %r523, %r522;
	ld.u32 	%r525, [%rd155+48];
	max.s32 	%r526, %r525, %r524;
	ld.u32 	%r527, [%rd155+52];
	max.s32 	%r528, %r527, %r526;
	ld.u32 	%r529, [%rd155+56];
	max.s32 	%r530, %r529, %r528;
	ld.u32 	%r531, [%rd155+60];
	max.s32 	%r997, %r531, %r530;
	add.s32 	%r999, %r999, 16;
	setp.eq.s32 	%p94, %r999, %r987;
	@%p94 bra 	$L__BB3_222;
	bra.uni 	$L__BB3_221;
$L__BB3_222:
	setp.eq.s32 	%p95, %r227, 0;
	@%p95 bra 	$L__BB3_231;
	and.b32  	%r232, %r226, 7;
	setp.lt.u32 	%p96, %r227, 8;
	@%p96 bra 	$L__BB3_225;
	mul.wide.u32 	%rd156, %r987, 4;
	add.s64 	%rd157, %rd37, %rd156;
	ld.u32 	%r533, [%rd157];
	max.s32 	%r534, %r533, %r997;
	ld.u32 	%r535, [%rd157+4];
	max.s32 	%r536, %r535, %r534;
	ld.u32 	%r537, [%rd157+8];
	max.s32 	%r538, %r537, %r536;
	ld.u32 	%r539, [%rd157+12];
	max.s32 	%r540, %r539, %r538;
	ld.u32 	%r541, [%rd157+16];
	max.s32 	%r542, %r541, %r540;
	ld.u32 	%r543, [%rd157+20];
	max.s32 	%r544, %r543, %r542;
	ld.u32 	%r545, [%rd157+24];
	max.s32 	%r546, %r545, %r544;
	ld.u32 	%r547, [%rd157+28];
	max.s32 	%r997, %r547, %r546;
	add.s32 	%r987, %r987, 8;
$L__BB3_225:
	setp.eq.s32 	%p97, %r232, 0;
	@%p97 bra 	$L__BB3_231;
	and.b32  	%r238, %r226, 3;
	setp.lt.u32 	%p98, %r232, 4;
	@%p98 bra 	$L__BB3_228;
	mul.wide.u32 	%rd158, %r987, 4;
	add.s64 	%rd159, %rd37, %rd158;
	ld.u32 	%r549, [%rd159];
	max.s32 	%r550, %r549, %r997;
	ld.u32 	%r551, [%rd159+4];
	max.s32 	%r552, %r551, %r550;
	ld.u32 	%r553, [%rd159+8];
	max.s32 	%r554, %r553, %r552;
	ld.u32 	%r555, [%rd159+12];
	max.s32 	%r997, %r555, %r554;
	add.s32 	%r987, %r987, 4;
$L__BB3_228:
	setp.eq.s32 	%p99, %r238, 0;
	@%p99 bra 	$L__BB3_231;
	mov.b32 	%r996, 0;
$L__BB3_230:
	.pragma "nounroll";
	mul.wide.u32 	%rd160, %r987, 4;
	add.s64 	%rd161, %rd37, %rd160;
	ld.u32 	%r557, [%rd161];
	max.s32 	%r997, %r557, %r997;
	add.s32 	%r987, %r987, 1;
	add.s32 	%r996, %r996, 1;
	setp.ne.s32 	%p100, %r996, %r238;
	@%p100 bra 	$L__BB3_230;
$L__BB3_231:
	setp.lt.s32 	%p101, %r997, 1;
	@%p101 bra 	$L__BB3_288;
	and.b32  	%r251, %r226, 3;
	and.b32  	%r252, %r226, 2147483644;
	add.s32 	%r253, %r226, -1;
	mul.wide.u32 	%rd162, %r253, 4;
	add.s64 	%rd39, %rd37, %rd162;
	add.s32 	%r254, %r226, -2;
	mul.wide.u32 	%rd163, %r254, 4;
	add.s64 	%rd40, %rd37, %rd163;
	add.s32 	%r255, %r226, -3;
	mul.wide.u32 	%rd164, %r255, 4;
	add.s64 	%rd41, %rd37, %rd164;
	mov.b32 	%r1000, 1;
$L__BB3_233:
	setp.lt.s32 	%p102, %r226, 1;
	mov.b32 	%r559, 0;
	st.local.v2.u32 	[%rd2], {%r559, %r559};
	st.local.v2.u32 	[%rd2+8], {%r559, %r559};
	st.local.v2.u32 	[%rd2+16], {%r559, %r559};
	st.local.v2.u32 	[%rd2+24], {%r559, %r559};
	st.local.v2.u32 	[%rd2+32], {%r559, %r559};
	@%p102 bra 	$L__BB3_241;
	setp.lt.u32 	%p103, %r226, 4;
	mov.b32 	%r1001, 0;
	@%p103 bra 	$L__BB3_237;
	mov.b32 	%r1002, 0;
$L__BB3_236:
	mul.wide.u32 	%rd165, %r1002, 4;
	add.s64 	%rd166, %rd37, %rd165;
	ld.u32 	%r562, [%rd166];
	div.s32 	%r563, %r562, %r1000;
	mul.hi.s32 	%r564, %r563, 1717986919;
	shr.u32 	%r565, %r564, 31;
	shr.s32 	%r566, %r564, 2;
	add.s32 	%r567, %r566, %r565;
	mul.lo.s32 	%r568, %r567, 10;
	sub.s32 	%r569, %r563, %r568;
	mul.wide.s32 	%rd167, %r569, 4;
	add.s64 	%rd168, %rd2, %rd167;
	ld.local.u32 	%r570, [%rd168];
	add.s32 	%r571, %r570, 1;
	st.local.u32 	[%rd168], %r571;
	ld.u32 	%r572, [%rd166+4];
	div.s32 	%r573, %r572, %r1000;
	mul.hi.s32 	%r574, %r573, 1717986919;
	shr.u32 	%r575, %r574, 31;
	shr.s32 	%r576, %r574, 2;
	add.s32 	%r577, %r576, %r575;
	mul.lo.s32 	%r578, %r577, 10;
	sub.s32 	%r579, %r573, %r578;
	mul.wide.s32 	%rd169, %r579, 4;
	add.s64 	%rd170, %rd2, %rd169;
	ld.local.u32 	%r580, [%rd170];
	add.s32 	%r581, %r580, 1;
	st.local.u32 	[%rd170], %r581;
	ld.u32 	%r582, [%rd166+8];
	div.s32 	%r583, %r582, %r1000;
	mul.hi.s32 	%r584, %r583, 1717986919;
	shr.u32 	%r585, %r584, 31;
	shr.s32 	%r586, %r584, 2;
	add.s32 	%r587, %r586, %r585;
	mul.lo.s32 	%r588, %r587, 10;
	sub.s32 	%r589, %r583, %r588;
	mul.wide.s32 	%rd171, %r589, 4;
	add.s64 	%rd172, %rd2, %rd171;
	ld.local.u32 	%r590, [%rd172];
	add.s32 	%r591, %r590, 1;
	st.local.u32 	[%rd172], %r591;
	ld.u32 	%r592, [%rd166+12];
	div.s32 	%r593, %r592, %r1000;
	mul.hi.s32 	%r594, %r593, 1717986919;
	shr.u32 	%r595, %r594, 31;
	shr.s32 	%r596, %r594, 2;
	add.s32 	%r597, %r596, %r595;
	mul.lo.s32 	%r598, %r597, 10;
	sub.s32 	%r599, %r593, %r598;
	mul.wide.s32 	%rd173, %r599, 4;
	add.s64 	%rd174, %rd2, %rd173;
	ld.local.u32 	%r600, [%rd174];
	add.s32 	%r601, %r600, 1;
	st.local.u32 	[%rd174], %r601;
	add.s32 	%r1002, %r1002, 4;
	setp.eq.s32 	%p104, %r1002, %r252;
	mov.u32 	%r1001, %r252;
	@%p104 bra 	$L__BB3_237;
	bra.uni 	$L__BB3_236;
$L__BB3_237:
	setp.eq.s32 	%p105, %r251, 0;
	@%p105 bra 	$L__BB3_241;
	setp.eq.s32 	%p106, %r251, 1;
	mul.wide.u32 	%rd175, %r1001, 4;
	add.s64 	%rd42, %rd37, %rd175;
	ld.u32 	%r602, [%rd42];
	div.s32 	%r603, %r602, %r1000;
	mul.hi.s32 	%r604, %r603, 1717986919;
	shr.u32 	%r605, %r604, 31;
	shr.s32 	%r606, %r604, 2;
	add.s32 	%r607, %r606, %r605;
	mul.lo.s32 	%r608, %r607, 10;
	sub.s32 	%r609, %r603, %r608;
	mul.wide.s32 	%rd176, %r609, 4;
	add.s64 	%rd177, %rd2, %rd176;
	ld.local.u32 	%r610, [%rd177];
	add.s32 	%r611, %r610, 1;
	st.local.u32 	[%rd177], %r611;
	@%p106 bra 	$L__BB3_241;
	setp.eq.s32 	%p107, %r251, 2;
	ld.u32 	%r612, [%rd42+4];
	div.s32 	%r613, %r612, %r1000;
	mul.hi.s32 	%r614, %r613, 1717986919;
	shr.u32 	%r615, %r614, 31;
	shr.s32 	%r616, %r614, 2;
	add.s32 	%r617, %r616, %r615;
	mul.lo.s32 	%r618, %r617, 10;
	sub.s32 	%r619, %r613, %r618;
	mul.wide.s32 	%rd178, %r619, 4;
	add.s64 	%rd179, %rd2, %rd178;
	ld.local.u32 	%r620, [%rd179];
	add.s32 	%r621, %r620, 1;
	st.local.u32 	[%rd179], %r621;
	@%p107 bra 	$L__BB3_241;
	ld.u32 	%r622, [%rd42+8];
	div.s32 	%r623, %r622, %r1000;
	mul.hi.s32 	%r624, %r623, 1717986919;
	shr.u32 	%r625, %r624, 31;
	shr.s32 	%r626, %r624, 2;
	add.s32 	%r627, %r626, %r625;
	mul.lo.s32 	%r628, %r627, 10;
	sub.s32 	%r629, %r623, %r628;
	mul.wide.s32 	%rd180, %r629, 4;
	add.s64 	%rd181, %rd2, %rd180;
	ld.local.u32 	%r630, [%rd181];
	add.s32 	%r631, %r630, 1;
	st.local.u32 	[%rd181], %r631;
$L__BB3_241:
	setp.gt.s32 	%p108, %r226, 0;
	ld.local.v2.u32 	{%r632, %r633}, [%rd2];
	add.s32 	%r634, %r633, %r632;
	st.local.u32 	[%rd2+4], %r634;
	ld.local.v2.u32 	{%r635, %r636}, [%rd2+8];
	add.s32 	%r637, %r635, %r634;
	add.s32 	%r638, %r636, %r637;
	st.local.v2.u32 	[%rd2+8], {%r637, %r638};
	ld.local.v2.u32 	{%r639, %r640}, [%rd2+16];
	add.s32 	%r641, %r639, %r638;
	add.s32 	%r642, %r640, %r641;
	st.local.v2.u32 	[%rd2+16], {%r641, %r642};
	ld.local.v2.u32 	{%r643, %r644}, [%rd2+24];
	add.s32 	%r645, %r643, %r642;
	add.s32 	%r646, %r644, %r645;
	st.local.v2.u32 	[%rd2+24], {%r645, %r646};
	ld.local.v2.u32 	{%r647, %r648}, [%rd2+32];
	add.s32 	%r649, %r647, %r646;
	add.s32 	%r650, %r648, %r649;
	st.local.v2.u32 	[%rd2+32], {%r649, %r650};
	@%p108 bra 	$L__BB3_242;
	bra.uni 	$L__BB3_254;
$L__BB3_242:
	setp.eq.s32 	%p109, %r251, 0;
	mov.u32 	%r1003, %r226;
	@%p109 bra 	$L__BB3_246;
	setp.eq.s32 	%p110, %r251, 1;
	ld.u32 	%r651, [%rd39];
	div.s32 	%r652, %r651, %r1000;
	mul.hi.s32 	%r653, %r652, 1717986919;
	shr.u32 	%r654, %r653, 31;
	shr.s32 	%r655, %r653, 2;
	add.s32 	%r656, %r655, %r654;
	mul.lo.s32 	%r657, %r656, 10;
	sub.s32 	%r658, %r652, %r657;
	mul.wide.s32 	%rd182, %r658, 4;
	add.s64 	%rd183, %rd2, %rd182;
	ld.local.u32 	%r659, [%rd183];
	add.s32 	%r660, %r659, -1;
	st.local.u32 	[%rd183], %r660;
	mul.wide.s32 	%rd184, %r659, 4;
	add.s64 	%rd185, %rd153, %rd184;
	st.u32 	[%rd185+-4], %r651;
	mov.u32 	%r1003, %r253;
	@%p110 bra 	$L__BB3_246;
	setp.eq.s32 	%p111, %r251, 2;
	ld.u32 	%r661, [%rd40];
	div.s32 	%r662, %r661, %r1000;
	mul.hi.s32 	%r663, %r662, 1717986919;
	shr.u32 	%r664, %r663, 31;
	shr.s32 	%r665, %r663, 2;
	add.s32 	%r666, %r665, %r664;
	mul.lo.s32 	%r667, %r666, 10;
	sub.s32 	%r668, %r662, %r667;
	mul.wide.s32 	%rd186, %r668, 4;
	add.s64 	%rd187, %rd2, %rd186;
	ld.local.u32 	%r669, [%rd187];
	add.s32 	%r670, %r669, -1;
	st.local.u32 	[%rd187], %r670;
	mul.wide.s32 	%rd188, %r669, 4;
	add.s64 	%rd189, %rd153, %rd188;
	st.u32 	[%rd189+-4], %r661;
	mov.u32 	%r1003, %r254;
	@%p111 bra 	$L__BB3_246;
	ld.u32 	%r671, [%rd41];
	div.s32 	%r672, %r671, %r1000;
	mul.hi.s32 	%r673, %r672, 1717986919;
	shr.u32 	%r674, %r673, 31;
	shr.s32 	%r675, %r673, 2;
	add.s32 	%r676, %r675, %r674;
	mul.lo.s32 	%r677, %r676, 10;
	sub.s32 	%r678, %r672, %r677;
	mul.wide.s32 	%rd190, %r678, 4;
	add.s64 	%rd191, %rd2, %rd190;
	ld.local.u32 	%r679, [%rd191];
	add.s32 	%r680, %r679, -1;
	st.local.u32 	[%rd191], %r680;
	mul.wide.s32 	%rd192, %r679, 4;
	add.s64 	%rd193, %rd153, %rd192;
	st.u32 	[%rd193+-4], %r671;
	mov.u32 	%r1003, %r255;
$L__BB3_246:
	setp.lt.u32 	%p112, %r226, 4;
	@%p112 bra 	$L__BB3_247;
	bra.uni 	$L__BB3_289;
$L__BB3_247:
	setp.lt.u32 	%p114, %r226, 4;
	mov.b32 	%r1006, 0;
	@%p114 bra 	$L__BB3_250;
	mov.b32 	%r1005, 0;
$L__BB3_249:
	mul.wide.u32 	%rd218, %r1005, 4;
	add.s64 	%rd219, %rd153, %rd218;
	ld.u32 	%r726, [%rd219];
	add.s64 	%rd220, %rd37, %rd218;
	st.u32 	[%rd220], %r726;
	ld.u32 	%r727, [%rd219+4];
	st.u32 	[%rd220+4], %r727;
	ld.u32 	%r728, [%rd219+8];
	st.u32 	[%rd220+8], %r728;
	ld.u32 	%r729, [%rd219+12];
	st.u32 	[%rd220+12], %r729;
	add.s32 	%r1005, %r1005, 4;
	setp.ne.s32 	%p115, %r1005, %r252;
	mov.u32 	%r1006, %r252;
	@%p115 bra 	$L__BB3_249;
$L__BB3_250:
	setp.eq.s32 	%p116, %r251, 0;
	@%p116 bra 	$L__BB3_254;
	setp.eq.s32 	%p117, %r251, 1;
	mul.wide.u32 	%rd221, %r1006, 4;
	add.s64 	%rd43, %rd153, %rd221;
	ld.u32 	%r730, [%rd43];
	add.s64 	%rd44, %rd37, %rd221;
	st.u32 	[%rd44], %r730;
	@%p117 bra 	$L__BB3_254;
	setp.eq.s32 	%p118, %r251, 2;
	ld.u32 	%r731, [%rd43+4];
	st.u32 	[%rd44+4], %r731;
	@%p118 bra 	$L__BB3_254;
	ld.u32 	%r732, [%rd43+8];
	st.u32 	[%rd44+8], %r732;
$L__BB3_254:
	mul.lo.s32 	%r1000, %r1000, 10;
	div.u32 	%r733, %r997, %r1000;
	setp.gt.s32 	%p119, %r733, 0;
	@%p119 bra 	$L__BB3_233;
	bra.uni 	$L__BB3_288;
$L__BB3_255:
	mov.u64 	%rd227, $str$11;
	cvta.global.u64 	%rd228, %rd227;
	{ // callseq 24, 0
	.param .b64 param0;
	st.param.b64 	[param0], %rd228;
	.param .b64 param1;
	st.param.b64 	[param1], 0;
	.param .b32 retval0;
	call.uni (retval0), 
	vprintf, 
	(
	param0, 
	param1
	);
	ld.param.b32 	%r738, [retval0];
	} // callseq 24
	add.s64 	%rd230, %rd1, %rd52;
	ld.global.u64 	%rd45, [%rd230];
	ld.global.u32 	%r271, [%rd3+-4];
	setp.lt.s32 	%p120, %r271, 2;
	@%p120 bra 	$L__BB3_288;
	cvt.u16.u32 	%rs61, %r271;
	mov.b32 	%r1007, 0;
	mov.b16 	%rs189, 0;
	mov.u16 	%rs190, %rs189;
	mov.u32 	%r1008, %r271;
$L__BB3_257:
	sub.s32 	%r743, %r1007, %r271;
	setp.gt.u32 	%p121, %r743, -16;
	mov.b32 	%r1015, 0;
	mov.u32 	%r1020, %r1015;
	@%p121 bra 	$L__BB3_260;
	and.b32  	%r1015, %r1008, -16;
	mov.b32 	%r1009, 0;
	mov.u32 	%r1020, %r1009;
$L__BB3_259:
	.pragma "nounroll";
	mul.wide.u32 	%rd231, %r1009, 4;
	add.s64 	%rd232, %rd45, %rd231;
	ld.u32 	%r745, [%rd232];
	mul.wide.u32 	%rd233, %r1020, 4;
	add.s64 	%rd234, %rd45, %rd233;
	ld.u32 	%r746, [%rd234];
	setp.gt.s32 	%p122, %r745, %r746;
	selp.b32 	%r747, %r1009, %r1020, %p122;
	add.s32 	%r748, %r1009, 1;
	ld.u32 	%r749, [%rd232+4];
	mul.wide.u32 	%rd235, %r747, 4;
	add.s64 	%rd236, %rd45, %rd235;
	ld.u32 	%r750, [%rd236];
	setp.gt.s32 	%p123, %r749, %r750;
	selp.b32 	%r751, %r748, %r747, %p123;
	add.s32 	%r752, %r1009, 2;
	ld.u32 	%r753, [%rd232+8];
	mul.wide.u32 	%rd237, %r751, 4;
	add.s64 	%rd238, %rd45, %rd237;
	ld.u32 	%r754, [%rd238];
	setp.gt.s32 	%p124, %r753, %r754;
	selp.b32 	%r755, %r752, %r751, %p124;
	add.s32 	%r756, %r1009, 3;
	ld.u32 	%r757, [%rd232+12];
	mul.wide.u32 	%rd239, %r755, 4;
	add.s64 	%rd240, %rd45, %rd239;
	ld.u32 	%r758, [%rd240];
	setp.gt.s32 	%p125, %r757, %r758;
	selp.b32 	%r759, %r756, %r755, %p125;
	add.s32 	%r760, %r1009, 4;
	ld.u32 	%r761, [%rd232+16];
	mul.wide.u32 	%rd241, %r759, 4;
	add.s64 	%rd242, %rd45, %rd241;
	ld.u32 	%r762, [%rd242];
	setp.gt.s32 	%p126, %r761, %r762;
	selp.b32 	%r763, %r760, %r759, %p126;
	add.s32 	%r764, %r1009, 5;
	ld.u32 	%r765, [%rd232+20];
	mul.wide.u32 	%rd243, %r763, 4;
	add.s64 	%rd244, %rd45, %rd243;
	ld.u32 	%r766, [%rd244];
	setp.gt.s32 	%p127, %r765, %r766;
	selp.b32 	%r767, %r764, %r763, %p127;
	add.s32 	%r768, %r1009, 6;
	ld.u32 	%r769, [%rd232+24];
	mul.wide.u32 	%rd245, %r767, 4;
	add.s64 	%rd246, %rd45, %rd245;
	ld.u32 	%r770, [%rd246];
	setp.gt.s32 	%p128, %r769, %r770;
	selp.b32 	%r771, %r768, %r767, %p128;
	add.s32 	%r772, %r1009, 7;
	ld.u32 	%r773, [%rd232+28];
	mul.wide.u32 	%rd247, %r771, 4;
	add.s64 	%rd248, %rd45, %rd247;
	ld.u32 	%r774, [%rd248];
	setp.gt.s32 	%p129, %r773, %r774;
	selp.b32 	%r775, %r772, %r771, %p129;
	add.s32 	%r776, %r1009, 8;
	ld.u32 	%r777, [%rd232+32];
	mul.wide.u32 	%rd249, %r775, 4;
	add.s64 	%rd250, %rd45, %rd249;
	ld.u32 	%r778, [%rd250];
	setp.gt.s32 	%p130, %r777, %r778;
	selp.b32 	%r779, %r776, %r775, %p130;
	add.s32 	%r780, %r1009, 9;
	ld.u32 	%r781, [%rd232+36];
	mul.wide.u32 	%rd251, %r779, 4;
	add.s64 	%rd252, %rd45, %rd251;
	ld.u32 	%r782, [%rd252];
	setp.gt.s32 	%p131, %r781, %r782;
	selp.b32 	%r783, %r780, %r779, %p131;
	add.s32 	%r784, %r1009, 10;
	ld.u32 	%r785, [%rd232+40];
	mul.wide.u32 	%rd253, %r783, 4;
	add.s64 	%rd254, %rd45, %rd253;
	ld.u32 	%r786, [%rd254];
	setp.gt.s32 	%p132, %r785, %r786;
	selp.b32 	%r787, %r784, %r783, %p132;
	add.s32 	%r788, %r1009, 11;
	ld.u32 	%r789, [%rd232+44];
	mul.wide.u32 	%rd255, %r787, 4;
	add.s64 	%rd256, %rd45, %rd255;
	ld.u32 	%r790, [%rd256];
	setp.gt.s32 	%p133, %r789, %r790;
	selp.b32 	%r791, %r788, %r787, %p133;
	add.s32 	%r792, %r1009, 12;
	ld.u32 	%r793, [%rd232+48];
	mul.wide.u32 	%rd257, %r791, 4;
	add.s64 	%rd258, %rd45, %rd257;
	ld.u32 	%r794, [%rd258];
	setp.gt.s32 	%p134, %r793, %r794;
	selp.b32 	%r795, %r792, %r791, %p134;
	add.s32 	%r796, %r1009, 13;
	ld.u32 	%r797, [%rd232+52];
	mul.wide.u32 	%rd259, %r795, 4;
	add.s64 	%rd260, %rd45, %rd259;
	ld.u32 	%r798, [%rd260];
	setp.gt.s32 	%p135, %r797, %r798;
	selp.b32 	%r799, %r796, %r795, %p135;
	add.s32 	%r800, %r1009, 14;
	ld.u32 	%r801, [%rd232+56];
	mul.wide.u32 	%rd261, %r799, 4;
	add.s64 	%rd262, %rd45, %rd261;
	ld.u32 	%r802, [%rd262];
	setp.gt.s32 	%p136, %r801, %r802;
	selp.b32 	%r803, %r800, %r799, %p136;
	add.s32 	%r804, %r1009, 15;
	ld.u32 	%r805, [%rd232+60];
	mul.wide.u32 	%rd263, %r803, 4;
	add.s64 	%rd264, %rd45, %rd263;
	ld.u32 	%r806, [%rd264];
	setp.gt.s32 	%p137, %r805, %r806;
	selp.b32 	%r1020, %r804, %r803, %p137;
	add.s32 	%r1009, %r1009, 16;
	setp.ne.s32 	%p138, %r1009, %r1015;
	@%p138 bra 	$L__BB3_259;
$L__BB3_260:
	and.b32  	%r807, %r1008, 15;
	setp.eq.s32 	%p139, %r807, 0;
	@%p139 bra 	$L__BB3_270;
	sub.s16 	%rs87, %rs61, %rs190;
	cvt.u32.u16 	%r809, %rs87;
	and.b32  	%r282, %r809, 15;
	add.s32 	%r810, %r282, -1;
	setp.lt.u32 	%p140, %r810, 7;
	@%p140 bra 	$L__BB3_263;
	mul.wide.u32 	%rd265, %r1015, 4;
	add.s64 	%rd266, %rd45, %rd265;
	ld.u32 	%r811, [%rd266];
	mul.wide.u32 	%rd267, %r1020, 4;
	add.s64 	%rd268, %rd45, %rd267;
	ld.u32 	%r812, [%rd268];
	setp.gt.s32 	%p141, %r811, %r812;
	selp.b32 	%r813, %r1015, %r1020, %p141;
	add.s32 	%r814, %r1015, 1;
	ld.u32 	%r815, [%rd266+4];
	mul.wide.u32 	%rd269, %r813, 4;
	add.s64 	%rd270, %rd45, %rd269;
	ld.u32 	%r816, [%rd270];
	setp.gt.s32 	%p142, %r815, %r816;
	selp.b32 	%r817, %r814, %r813, %p142;
	add.s32 	%r818, %r1015, 2;
	ld.u32 	%r819, [%rd266+8];
	mul.wide.u32 	%rd271, %r817, 4;
	add.s64 	%rd272, %rd45, %rd271;
	ld.u32 	%r820, [%rd272];
	setp.gt.s32 	%p143, %r819, %r820;
	selp.b32 	%r821, %r818, %r817, %p143;
	add.s32 	%r822, %r1015, 3;
	ld.u32 	%r823, [%rd266+12];
	mul.wide.u32 	%rd273, %r821, 4;
	add.s64 	%rd274, %rd45, %rd273;
	ld.u32 	%r824, [%rd274];
	setp.gt.s32 	%p144, %r823, %r824;
	selp.b32 	%r825, %r822, %r821, %p144;
	add.s32 	%r826, %r1015, 4;
	ld.u32 	%r827, [%rd266+16];
	mul.wide.u32 	%rd275, %r825, 4;
	add.s64 	%rd276, %rd45, %rd275;
	ld.u32 	%r828, [%rd276];
	setp.gt.s32 	%p145, %r827, %r828;
	selp.b32 	%r829, %r826, %r825, %p145;
	add.s32 	%r830, %r1015, 5;
	ld.u32 	%r831, [%rd266+20];
	mul.wide.u32 	%rd277, %r829, 4;
	add.s64 	%rd278, %rd45, %rd277;
	ld.u32 	%r832, [%rd278];
	setp.gt.s32 	%p146, %r831, %r832;
	selp.b32 	%r833, %r830, %r829, %p146;
	add.s32 	%r834, %r1015, 6;
	ld.u32 	%r835, [%rd266+24];
	mul.wide.u32 	%rd279, %r833, 4;
	add.s64 	%rd280, %rd45, %rd279;
	ld.u32 	%r836, [%rd280];
	setp.gt.s32 	%p147, %r835, %r836;
	selp.b32 	%r837, %r834, %r833, %p147;
	add.s32 	%r838, %r1015, 7;
	ld.u32 	%r839, [%rd266+28];
	mul.wide.u32 	%rd281, %r837, 4;
	add.s64 	%rd282, %rd45, %rd281;
	ld.u32 	%r840, [%rd282];
	setp.gt.s32 	%p148, %r839, %r840;
	selp.b32 	%r1020, %r838, %r837, %p148;
	add.s32 	%r1015, %r1015, 8;
$L__BB3_263:
	and.b32  	%r841, %r282, 7;
	setp.eq.s32 	%p149, %r841, 0;
	@%p149 bra 	$L__BB3_270;
	sub.s16 	%rs88, %rs61, %rs189;
	cvt.u32.u16 	%r843, %rs88;
	and.b32  	%r844, %r843, 7;
	and.b32  	%r288, %r843, 3;
	add.s32 	%r845, %r844, -1;
	setp.lt.u32 	%p150, %r845, 3;
	@%p150 bra 	$L__BB3_266;
	mul.wide.u32 	%rd283, %r1015, 4;
	add.s64 	%rd284, %rd45, %rd283;
	ld.u32 	%r846, [%rd284];
	mul.wide.u32 	%rd285, %r1020, 4;
	add.s64 	%rd286, %rd45, %rd285;
	ld.u32 	%r847, [%rd286];
	setp.gt.s32 	%p151, %r846, %r847;
	selp.b32 	%r848, %r1015, %r1020, %p151;
	add.s32 	%r849, %r1015, 1;
	ld.u32 	%r850, [%rd284+4];
	mul.wide.u32 	%rd287, %r848, 4;
	add.s64 	%rd288, %rd45, %rd287;
	ld.u32 	%r851, [%rd288];
	setp.gt.s32 	%p152, %r850, %r851;
	selp.b32 	%r852, %r849, %r848, %p152;
	add.s32 	%r853, %r1015, 2;
	ld.u32 	%r854, [%rd284+8];
	mul.wide.u32 	%rd289, %r852, 4;
	add.s64 	%rd290, %rd45, %rd289;
	ld.u32 	%r855, [%rd290];
	setp.gt.s32 	%p153, %r854, %r855;
	selp.b32 	%r856, %r853, %r852, %p153;
	add.s32 	%r857, %r1015, 3;
	ld.u32 	%r858, [%rd284+12];
	mul.wide.u32 	%rd291, %r856, 4;
	add.s64 	%rd292, %rd45, %rd291;
	ld.u32 	%r859, [%rd292];
	setp.gt.s32 	%p154, %r858, %r859;
	selp.b32 	%r1020, %r857, %r856, %p154;
	add.s32 	%r1015, %r1015, 4;
$L__BB3_266:
	setp.eq.s32 	%p155, %r288, 0;
	@%p155 bra 	$L__BB3_270;
	mul.wide.u32 	%rd293, %r1015, 4;
	add.s64 	%rd46, %rd45, %rd293;
	ld.u32 	%r860, [%rd46];
	mul.wide.u32 	%rd294, %r1020, 4;
	add.s64 	%rd295, %rd45, %rd294;
	ld.u32 	%r861, [%rd295];
	setp.gt.s32 	%p156, %r860, %r861;
	selp.b32 	%r1020, %r1015, %r1020, %p156;
	setp.eq.s32 	%p157, %r288, 1;
	@%p157 bra 	$L__BB3_270;
	add.s32 	%r862, %r1015, 1;
	ld.u32 	%r863, [%rd46+4];
	mul.wide.u32 	%rd296, %r1020, 4;
	add.s64 	%rd297, %rd45, %rd296;
	ld.u32 	%r864, [%rd297];
	setp.gt.s32 	%p158, %r863, %r864;
	selp.b32 	%r1020, %r862, %r1020, %p158;
	setp.eq.s32 	%p159, %r288, 2;
	@%p159 bra 	$L__BB3_270;
	add.s32 	%r865, %r1015, 2;
	ld.u32 	%r866, [%rd46+8];
	mul.wide.u32 	%rd298, %r1020, 4;
	add.s64 	%rd299, %rd45, %rd298;
	ld.u32 	%r867, [%rd299];
	setp.gt.s32 	%p160, %r866, %r867;
	selp.b32 	%r1020, %r865, %r1020, %p160;
$L__BB3_270:
	add.s32 	%r298, %r1008, -1;
	setp.eq.s32 	%p161, %r1020, %r298;
	@%p161 bra 	$L__BB3_276;
	setp.eq.s32 	%p162, %r1020, 0;
	@%p162 bra 	$L__BB3_274;
	mov.b32 	%r1021, 0;
$L__BB3_273:
	mul.wide.u32 	%rd300, %r1021, 4;
	add.s64 	%rd301, %rd45, %rd300;
	ld.u32 	%r869, [%rd301];
	mul.wide.s32 	%rd302, %r1020, 4;
	add.s64 	%rd303, %rd45, %rd302;
	ld.u32 	%r870, [%rd303];
	st.u32 	[%rd301], %r870;
	st.u32 	[%rd303], %r869;
	add.s32 	%r1021, %r1021, 1;
	add.s32 	%r1020, %r1020, -1;
	setp.lt.s32 	%p163, %r1021, %r1020;
	@%p163 bra 	$L__BB3_273;
$L__BB3_274:
	mov.b32 	%r1024, 0;
	mov.u32 	%r1023, %r298;
$L__BB3_275:
	mul.wide.u32 	%rd304, %r1024, 4;
	add.s64 	%rd305, %rd45, %rd304;
	ld.u32 	%r872, [%rd305];
	mul.wide.s32 	%rd306, %r1023, 4;
	add.s64 	%rd307, %rd45, %rd306;
	ld.u32 	%r873, [%rd307];
	st.u32 	[%rd305], %r873;
	st.u32 	[%rd307], %r872;
	add.s32 	%r1024, %r1024, 1;
	add.s32 	%r1023, %r1023, -1;
	setp.lt.s32 	%p164, %r1024, %r1023;
	@%p164 bra 	$L__BB3_275;
$L__BB3_276:
	setp.gt.u32 	%p165, %r1008, 2;
	add.s32 	%r1007, %r1007, 1;
	add.s16 	%rs190, %rs190, 1;
	add.s16 	%rs189, %rs189, 1;
	mov.u32 	%r1008, %r298;
	@%p165 bra 	$L__BB3_257;
	bra.uni 	$L__BB3_288;
$L__BB3_277:
	mov.u64 	%rd54, $str$12;
	cvta.global.u64 	%rd55, %rd54;
	{ // callseq 7, 0
	.param .b64 param0;
	st.param.b64 	[param0], %rd55;
	.param .b64 param1;
	st.param.b64 	[param1], 0;
	.param .b32 retval0;
	call.uni (retval0), 
	vprintf, 
	(
	param0, 
	param1
	);
	ld.param.b32 	%r330, [retval0];
	} // callseq 7
	add.s64 	%rd57, %rd1, %rd52;
	ld.global.u64 	%rd47, [%rd57];
	ld.global.u32 	%r308, [%rd3+-4];
	add.s32 	%r1030, %r308, -1;
	setp.lt.s32 	%p22, %r308, -1;
	@%p22 bra 	$L__BB3_282;
	shr.u32 	%r332, %r308, 31;
	add.s32 	%r333, %r308, %r332;
	shr.s32 	%r310, %r333, 1;
	and.b32  	%r334, %r310, 3;
	setp.eq.s32 	%p23, %r334, 3;
	mov.u32 	%r1027, %r310;
	@%p23 bra 	$L__BB3_281;
	add.s32 	%r336, %r310, 1;
	and.b32  	%r311, %r336, 3;
	mov.b32 	%r1026, 0;
	mov.u32 	%r1027, %r310;
$L__BB3_280:
	.pragma "nounroll";
	{ // callseq 8, 0
	.param .b64 param0;
	st.param.b64 	[param0], %rd47;
	.param .b32 param1;
	st.param.b32 	[param1], %r1027;
	.param .b32 param2;
	st.param.b32 	[param2], %r1030;
	call.uni 
	_Z12satisfy_heapPiii, 
	(
	param0, 
	param1, 
	param2
	);
	} // callseq 8
	add.s32 	%r1027, %r1027, -1;
	add.s32 	%r1026, %r1026, 1;
	setp.ne.s32 	%p24, %r1026, %r311;
	@%p24 bra 	$L__BB3_280;
$L__BB3_281:
	setp.lt.u32 	%p25, %r310, 3;
	@%p25 bra 	$L__BB3_282;
	bra.uni 	$L__BB3_290;
$L__BB3_282:
	setp.lt.s32 	%p27, %r308, 1;
	@%p27 bra 	$L__BB3_288;
	and.b32  	%r317, %r308, 3;
	setp.eq.s32 	%p28, %r317, 0;
	@%p28 bra 	$L__BB3_286;
	mov.b32 	%r1029, 0;
$L__BB3_285:
	.pragma "nounroll";
	ld.u32 	%r341, [%rd47];
	mul.wide.s32 	%rd58, %r1030, 4;
	add.s64 	%rd59, %rd47, %rd58;
	ld.u32 	%r342, [%rd59];
	st.u32 	[%rd47], %r342;
	st.u32 	[%rd59], %r341;
	add.s32 	%r1030, %r1030, -1;
	{ // callseq 13, 0
	.param .b64 param0;
	st.param.b64 	[param0], %rd47;
	.param .b32 param1;
	st.param.b32 	[param1], 0;
	.param .b32 param2;
	st.param.b32 	[param2], %r1030;
	call.uni 
	_Z12satisfy_heapPiii, 
	(
	param0, 
	param1, 
	param2
	);
	} // callseq 13
	add.s32 	%r1029, %r1029, 1;
	setp.ne.s32 	%p29, %r1029, %r317;
	@%p29 bra 	$L__BB3_285;
$L__BB3_286:
	setp.lt.u32 	%p30, %r308, 4;
	@%p30 bra 	$L__BB3_288;
$L__BB3_287:
	ld.u32 	%r343, [%rd47];
	mul.wide.s32 	%rd60, %r1030, 4;
	add.s64 	%rd61, %rd47, %rd60;
	ld.u32 	%r344, [%rd61];
	st.u32 	[%rd47], %r344;
	st.u32 	[%rd61], %r343;
	add.s32 	%r345, %r1030, -1;
	{ // callseq 14, 0
	.param .b64 param0;
	st.param.b64 	[param0], %rd47;
	.param .b32 param1;
	st.param.b32 	[param1], 0;
	.param .b32 param2;
	st.param.b32 	[param2], %r345;
	call.uni 
	_Z12satisfy_heapPiii, 
	(
	param0, 
	param1, 
	param2
	);
	} // callseq 14
	ld.u32 	%r346, [%rd47];
	ld.u32 	%r347, [%rd61+-4];
	st.u32 	[%rd47], %r347;
	st.u32 	[%rd61+-4], %r346;
	add.s32 	%r348, %r1030, -2;
	{ // callseq 15, 0
	.param .b64 param0;
	st.param.b64 	[param0], %rd47;
	.param .b32 param1;
	st.param.b32 	[param1], 0;
	.param .b32 param2;
	st.param.b32 	[param2], %r348;
	call.uni 
	_Z12satisfy_heapPiii, 
	(
	param0, 
	param1, 
	param2
	);
	} // callseq 15
	ld.u32 	%r349, [%rd47];
	ld.u32 	%r350, [%rd61+-8];
	st.u32 	[%rd47], %r350;
	st.u32 	[%rd61+-8], %r349;
	add.s32 	%r351, %r1030, -3;
	{ // callseq 16, 0
	.param .b64 param0;
	st.param.b64 	[param0], %rd47;
	.param .b32 param1;
	st.param.b32 	[param1], 0;
	.param .b32 param2;
	st.param.b32 	[param2], %r351;
	call.uni 
	_Z12satisfy_heapPiii, 
	(
	param0, 
	param1, 
	param2
	);
	} // callseq 16
	ld.u32 	%r352, [%rd47];
	ld.u32 	%r353, [%rd61+-12];
	st.u32 	[%rd47], %r353;
	st.u32 	[%rd61+-12], %r352;
	add.s32 	%r326, %r1030, -4;
	{ // callseq 17, 0
	.param .b64 param0;
	st.param.b64 	[param0], %rd47;
	.param .b32 param1;
	st.param.b32 	[param1], 0;
	.param .b32 param2;
	st.param.b32 	[param2], %r326;
	call.uni 
	_Z12satisfy_heapPiii, 
	(
	param0, 
	param1, 
	param2
	);
	} // callseq 17
	setp.gt.s32 	%p31, %r1030, 3;
	mov.u32 	%r1030, %r326;
	@%p31 bra 	$L__BB3_287;
$L__BB3_288:
	ret;
$L__BB3_289:
	add.s32 	%r681, %r1003, -1;
	mul.wide.u32 	%rd194, %r681, 4;
	add.s64 	%rd195, %rd37, %rd194;
	ld.u32 	%r682, [%rd195];
	div.s32 	%r683, %r682, %r1000;
	mul.hi.s32 	%r684, %r683, 1717986919;
	shr.u32 	%r685, %r684, 31;
	shr.s32 	%r686, %r684, 2;
	add.s32 	%r687, %r686, %r685;
	mul.lo.s32 	%r688, %r687, 10;
	sub.s32 	%r689, %r683, %r688;
	mul.wide.s32 	%rd196, %r689, 4;
	add.s64 	%rd197, %rd2, %rd196;
	ld.local.u32 	%r690, [%rd197];
	add.s32 	%r691, %r690, -1;
	st.local.u32 	[%rd197], %r691;
	mul.wide.s32 	%rd198, %r690, 4;
	add.s64 	%rd199, %rd153, %rd198;
	st.u32 	[%rd199+-4], %r682;
	add.s32 	%r692, %r1003, -2;
	mul.wide.u32 	%rd200, %r692, 4;
	add.s64 	%rd201, %rd37, %rd200;
	ld.u32 	%r693, [%rd201];
	div.s32 	%r694, %r693, %r1000;
	mul.hi.s32 	%r695, %r694, 1717986919;
	shr.u32 	%r696, %r695, 31;
	shr.s32 	%r697, %r695, 2;
	add.s32 	%r698, %r697, %r696;
	mul.lo.s32 	%r699, %r698, 10;
	sub.s32 	%r700, %r694, %r699;
	mul.wide.s32 	%rd202, %r700, 4;
	add.s64 	%rd203, %rd2, %rd202;
	ld.local.u32 	%r701, [%rd203];
	add.s32 	%r702, %r701, -1;
	st.local.u32 	[%rd203], %r702;
	mul.wide.s32 	%rd204, %r701, 4;
	add.s64 	%rd205, %rd153, %rd204;
	st.u32 	[%rd205+-4], %r693;
	add.s32 	%r703, %r1003, -3;
	mul.wide.u32 	%rd206, %r703, 4;
	add.s64 	%rd207, %rd37, %rd206;
	ld.u32 	%r704, [%rd207];
	div.s32 	%r705, %r704, %r1000;
	mul.hi.s32 	%r706, %r705, 1717986919;
	shr.u32 	%r707, %r706, 31;
	shr.s32 	%r708, %r706, 2;
	add.s32 	%r709, %r708, %r707;
	mul.lo.s32 	%r710, %r709, 10;
	sub.s32 	%r711, %r705, %r710;
	mul.wide.s32 	%rd208, %r711, 4;
	add.s64 	%rd209, %rd2, %rd208;
	ld.local.u32 	%r712, [%rd209];
	add.s32 	%r713, %r712, -1;
	st.local.u32 	[%rd209], %r713;
	mul.wide.s32 	%rd210, %r712, 4;
	add.s64 	%rd211, %rd153, %rd210;
	st.u32 	[%rd211+-4], %r704;
	add.s32 	%r266, %r1003, -4;
	mul.wide.u32 	%rd212, %r266, 4;
	add.s64 	%rd213, %rd37, %rd212;
	ld.u32 	%r714, [%rd213];
	div.s32 	%r715, %r714, %r1000;
	mul.hi.s32 	%r716, %r715, 1717986919;
	shr.u32 	%r717, %r716, 31;
	shr.s32 	%r718, %r716, 2;
	add.s32 	%r719, %r718, %r717;
	mul.lo.s32 	%r720, %r719, 10;
	sub.s32 	%r721, %r715, %r720;
	mul.wide.s32 	%rd214, %r721, 4;
	add.s64 	%rd215, %rd2, %rd214;
	ld.local.u32 	%r722, [%rd215];
	add.s32 	%r723, %r722, -1;
	st.local.u32 	[%rd215], %r723;
	mul.wide.s32 	%rd216, %r722, 4;
	add.s64 	%rd217, %rd153, %rd216;
	st.u32 	[%rd217+-4], %r714;
	setp.gt.s32 	%p113, %r1003, 4;
	mov.u32 	%r1003, %r266;
	@%p113 bra 	$L__BB3_289;
	bra.uni 	$L__BB3_247;
$L__BB3_290:
	{ // callseq 9, 0
	.param .b64 param0;
	st.param.b64 	[param0], %rd47;
	.param .b32 param1;
	st.param.b32 	[param1], %r1027;
	.param .b32 param2;
	st.param.b32 	[param2], %r1030;
	call.uni 
	_Z12satisfy_heapPiii, 
	(
	param0, 
	param1, 
	param2
	);
	} // callseq 9
	add.s32 	%r337, %r1027, -1;
	{ // callseq 10, 0
	.param .b64 param0;
	st.param.b64 	[param0], %rd47;
	.param .b32 param1;
	st.param.b32 	[param1], %r337;
	.param .b32 param2;
	st.param.b32 	[param2], %r1030;
	call.uni 
	_Z12satisfy_heapPiii, 
	(
	param0, 
	param1, 
	param2
	);
	} // callseq 10
	add.s32 	%r338, %r1027, -2;
	{ // callseq 11, 0
	.param .b64 param0;
	st.param.b64 	[param0], %rd47;
	.param .b32 param1;
	st.param.b32 	[param1], %r338;
	.param .b32 param2;
	st.param.b32 	[param2], %r1030;
	call.uni 
	_Z12satisfy_heapPiii, 
	(
	param0, 
	param1, 
	param2
	);
	} // callseq 11
	add.s32 	%r339, %r1027, -3;
	{ // callseq 12, 0
	.param .b64 param0;
	st.param.b64 	[param0], %rd47;
	.param .b32 param1;
	st.param.b32 	[param1], %r339;
	.param .b32 param2;
	st.param.b32 	[param2], %r1030;
	call.uni 
	_Z12satisfy_heapPiii, 
	(
	param0, 
	param1, 
	param2
	);
	} // callseq 12
	add.s32 	%r324, %r1027, -4;
	setp.gt.s32 	%p26, %r1027, 3;
	mov.u32 	%r1027, %r324;
	@%p26 bra 	$L__BB3_290;
	bra.uni 	$L__BB3_282;

}


// ===== COMPILED SASS (sm_100) =====

	.target	sm_100

	.elftype	@"ET_EXEC"


//--------------------- .note.nv.tkinfo           --------------------------
	.section	.note.nv.tkinfo,"",@"SHT_NOTE"
	.sectionflags	@"SHF_NOTE_NV_TKINFO"
	.tkinfo
        /*0018*/ 	.word	0x00000002
        /*0030*/ 	.string	""
        /*0030*/ 	.string	"ptxas"
        /*0030*/ 	.string	"Cuda compilation tools, release 13.0, V13.0.88"
        /*0030*/ 	.string	"Build cuda_13.0.r13.0/compiler.36424714_0"
        /*0030*/ 	.string	"-arch sm_100 -m 64 "



//--------------------- .note.nv.cuinfo           --------------------------
	.section	.note.nv.cuinfo,"",@"SHT_NOTE"
	.sectionflags	@"SHF_NOTE_NV_CUINFO"
        /*0018*/ 	.short	0x0002
        /*001a*/ 	.short	0x0064
        /*001c*/ 	.short	0x0082
	.zero		2


//--------------------- .nv.info                  --------------------------
	.section	.nv.info,"",@"SHT_CUDA_INFO"
	.align	4


	//----- nvinfo : EIATTR_REGCOUNT
	.align		4
        /*0000*/ 	.byte	0x04, 0x2f
        /*0002*/ 	.short	(.L_15 - .L_14)
	.align		4
.L_14:
        /*0004*/ 	.word	index@(_Z8myKernelP9inputDataP10outputData)
        /*0008*/ 	.word	0x00000028


	//----- nvinfo : EIATTR_FRAME_SIZE
	.align		4
.L_15:
        /*000c*/ 	.byte	0x04, 0x11
        /*000e*/ 	.short	(.L_17 - .L_16)
	.align		4
.L_16:
        /*0010*/ 	.word	index@($_Z8myKernelP9inputDataP10outputData$_Z12satisfy_heapPiii)
        /*0014*/ 	.word	0x00000028


	//----- nvinfo : EIATTR_FRAME_SIZE
	.align		4
.L_17:
        /*0018*/ 	.byte	0x04, 0x11
        /*001a*/ 	.short	(.L_19 - .L_18)
	.align		4
.L_18:
        /*001c*/ 	.word	index@($_Z8myKernelP9inputDataP10outputData$_Z10quick_sortPiii)
        /*0020*/ 	.word	0x00000028


	//----- nvinfo : EIATTR_FRAME_SIZE
	.align		4
.L_19:
        /*0024*/ 	.byte	0x04, 0x11
        /*0026*/ 	.short	(.L_21 - .L_20)
	.align		4
.L_20:
        /*0028*/ 	.word	index@($_Z8myKernelP9inputDataP10outputData$_Z10merge_sortPii)
        /*002c*/ 	.word	0x00000028


	//----- nvinfo : EIATTR_FRAME_SIZE
	.align		4
.L_21:
        /*0030*/ 	.byte	0x04, 0x11
        /*0032*/ 	.short	(.L_23 - .L_22)
	.align		4
.L_22:
        /*0034*/ 	.word	index@(_Z8myKernelP9inputDataP10outputData)
        /*0038*/ 	.word	0x00000028


	//----- nvinfo : EIATTR_MIN_STACK_SIZE
	.align		4
.L_23:
        /*003c*/ 	.byte	0x04, 0x12
        /*003e*/ 	.short	(.L_25 - .L_24)
	.align		4
.L_24:
        /*0040*/ 	.word	index@(_Z8myKernelP9inputDataP10outputData)
        /*0044*/ 	.word	0x00000028
.L_25:


//--------------------- .nv.compat                --------------------------
	.section	.nv.compat,"",@"SHT_CUDA_COMPAT_INFO"
	.align	4
        /*0000*/ 	.byte	0x02, 0x09, 0x00, 0x00, 0x02, 0x02, 0x01, 0x00, 0x02, 0x05, 0x05, 0x00, 0x03, 0x07, 0x01, 0x01
        /*0010*/ 	.byte	0x02, 0x03, 0x00, 0x00, 0x02, 0x06, 0x01, 0x00, 0x04, 0x0b, 0x08, 0x00, 0x09, 0x00, 0x00, 0x00
        /*0020*/ 	.byte	0x00, 0x00, 0x00, 0x00


//--------------------- .nv.info._Z8myKernelP9inputDataP10outputData --------------------------
	.section	.nv.info._Z8myKernelP9inputDataP10outputData,"",@"SHT_CUDA_INFO"
	.sectionflags	@""
	.align	4


	//----- nvinfo : EIATTR_CUDA_API_VERSION
	.align		4
        /*0000*/ 	.byte	0x04, 0x37
        /*0002*/ 	.short	(.L_27 - .L_26)
.L_26:
        /*0004*/ 	.word	0x00000082


	//----- nvinfo : EIATTR_KPARAM_INFO
	.align		4
.L_27:
        /*0008*/ 	.byte	0x04, 0x17
        /*000a*/ 	.short	(.L_29 - .L_28)
.L_28:
        /*000c*/ 	.word	0x00000000
        /*0010*/ 	.short	0x0001
        /*0012*/ 	.short	0x0008
        /*0014*/ 	.byte	0x00, 0xf5, 0x21, 0x00


	//----- nvinfo : EIATTR_KPARAM_INFO
	.align		4
.L_29:
        /*0018*/ 	.byte	0x04, 0x17
        /*001a*/ 	.short	(.L_31 - .L_30)
.L_30:
        /*001c*/ 	.word	0x00000000
        /*0020*/ 	.short	0x0000
        /*0022*/ 	.short	0x0000
        /*0024*/ 	.byte	0x00, 0xf5, 0x21, 0x00


	//----- nvinfo : EIATTR_SPARSE_MMA_MASK
	.align		4
.L_31:
        /*0028*/ 	.byte	0x03, 0x50
        /*002a*/ 	.short	0x0000


	//----- nvinfo : EIATTR_MAXREG_COUNT
	.align		4
        /*002c*/ 	.byte	0x03, 0x1b
        /*002e*/ 	.short	0x00ff


	//----- nvinfo : EIATTR_EXTERNS
	.align		4
        /*0030*/ 	.byte	0x04, 0x0f
        /*0032*/ 	.short	(.L_33 - .L_32)


	//   ....[0]....
	.align		4
.L_32:
        /*0034*/ 	.word	index@(malloc)


	//   ....[1]....
	.align		4
        /*0038*/ 	.word	index@(free)


	//   ....[2]....
	.align		4
        /*003c*/ 	.word	index@(vprintf)


	//----- nvinfo : EIATTR_MERCURY_ISA_VERSION
	.align		4
.L_33:
        /*0040*/ 	.byte	0x03, 0x5f
        /*0042*/ 	.short	0x0101


	//----- nvinfo : EIATTR_VRC_CTA_INIT_COUNT
	.align		4
        /*0044*/ 	.byte	0x02, 0x4a
	.zero		1
	.zero		1


	//----- nvinfo : EIATTR_SYSCALL_OFFSETS
	.align		4
        /*0048*/ 	.byte	0x04, 0x46
        /*004a*/ 	.short	(.L_35 - .L_34)


	//   ....[0]....
.L_34:
        /*004c*/ 	.word	0x000001c0


	//   ....[1]....
        /*0050*/ 	.word	0x000003c0


	//   ....[2]....
        /*0054*/ 	.word	0x00000ef0


	//   ....[3]....
        /*0058*/ 	.word	0x00001870


	//   ....[4]....
        /*005c*/ 	.word	0x00001970


	//   ....[5]....
        /*0060*/ 	.word	0x00001bc0


	//   ....[6]....
        /*0064*/ 	.word	0x00001f40


	//   ....[7]....
        /*0068*/ 	.word	0x00002060


	//   ....[8]....
        /*006c*/ 	.word	0x000030c0


	//   ....[9]....
        /*0070*/ 	.word	0x00003ae0


	//   ....[10]....
        /*0074*/ 	.word	0x000049d0


	//   ....[11]....
        /*0078*/ 	.word	0x00004a60


	//   ....[12]....
        /*007c*/ 	.word	0x000071e0


	//   ....[13]....
        /*0080*/ 	.word	0x00007270


	//   ....[14]....
        /*0084*/ 	.word	0x00007c40


	//   ....[15]....
        /*0088*/ 	.word	0x00008400


	//   ....[16]....
        /*008c*/ 	.word	0x00008490


	//   ....[17]....
        /*0090*/ 	.word	0x0000a2c0


	//   ....[18]....
        /*0094*/ 	.word	0x0000a310


	//----- nvinfo : EIATTR_EXIT_INSTR_OFFSETS
	.align		4
.L_35:
        /*0098*/ 	.byte	0x04, 0x1c
        /*009a*/ 	.short	(.L_37 - .L_36)


	//   ....[0]....
.L_36:
        /*009c*/ 	.word	0x00000210


	//   ....[1]....
        /*00a0*/ 	.word	0x00000340


	//   ....[2]....
        /*00a4*/ 	.word	0x00000410


	//   ....[3]....
        /*00a8*/ 	.word	0x00000e70


	//   ....[4]....
        /*00ac*/ 	.word	0x00000f40


	//   ....[5]....
        /*00b0*/ 	.word	0x00001760


	//   ....[6]....
        /*00b4*/ 	.word	0x000018f0


	//   ....[7]....
        /*00b8*/ 	.word	0x000019c0


	//   ....[8]....
        /*00bc*/ 	.word	0x00001b30


	//   ....[9]....
        /*00c0*/ 	.word	0x00001c10


	//   ....[10]....
        /*00c4*/ 	.word	0x00001e30


	//   ....[11]....
        /*00c8*/ 	.word	0x00001fe0


	//   ....[12]....
        /*00cc*/ 	.word	0x000020b0


	//   ....[13]....
        /*00d0*/ 	.word	0x00003040


	//   ....[14]....
        /*00d4*/ 	.word	0x000039f0


	//   ....[15]....
        /*00d8*/ 	.word	0x00003b30


	//   ....[16]....
        /*00dc*/ 	.word	0x00004910


	//   ....[17]....
        /*00e0*/ 	.word	0x00005010


	//   ....[18]....
        /*00e4*/ 	.word	0x00007110


	//   ....[19]....
        /*00e8*/ 	.word	0x000071f0


	//   ....[20]....
        /*00ec*/ 	.word	0x000076f0


	//   ....[21]....
        /*00f0*/ 	.word	0x00007870


	//   ....[22]....
        /*00f4*/ 	.word	0x00007bc0


	//   ....[23]....
        /*00f8*/ 	.word	0x000081f0


	//----- nvinfo : EIATTR_CRS_STACK_SIZE
	.align		4
.L_37:
        /*00fc*/ 	.byte	0x04, 0x1e
        /*00fe*/ 	.short	(.L_39 - .L_38)
.L_38:
        /*0100*/ 	.word	0x00000000


	//----- nvinfo : EIATTR_CBANK_PARAM_SIZE
	.align		4
.L_39:
        /*0104*/ 	.byte	0x03, 0x19
        /*0106*/ 	.short	0x0010


	//----- nvinfo : EIATTR_PARAM_CBANK
	.align		4
        /*0108*/ 	.byte	0x04, 0x0a
        /*010a*/ 	.short	(.L_41 - .L_40)
	.align		4
.L_40:
        /*010c*/ 	.word	index@(.nv.constant0._Z8myKernelP9inputDataP10outputData)
        /*0110*/ 	.short	0x0380
        /*0112*/ 	.short	0x0010


	//----- nvinfo : EIATTR_SW_WAR
	.align		4
.L_41:
        /*0114*/ 	.byte	0x04, 0x36
        /*0116*/ 	.short	(.L_43 - .L_42)
.L_42:
        /*0118*/ 	.word	0x00000008
.L_43:


//--------------------- .nv.callgraph             --------------------------
	.section	.nv.callgraph,"",@"SHT_CUDA_CALLGRAPH"
	.align	4
	.sectionentsize	8
	.align		4
        /*0000*/ 	.word	0x00000000
	.align		4
        /*0004*/ 	.word	0xffffffff
	.align		4
        /*0008*/ 	.word	index@(_Z8myKernelP9inputDataP10outputData)
	.align		4
        /*000c*/ 	.word	index@(malloc)
	.align		4
        /*0010*/ 	.word	index@(_Z8myKernelP9inputDataP10outputData)
	.align		4
        /*0014*/ 	.word	index@(free)
	.align		4
        /*0018*/ 	.word	index@(_Z8myKernelP9inputDataP10outputData)
	.align		4
        /*001c*/ 	.word	index@(vprintf)
	.align		4
        /*0020*/ 	.word	0x00000000
	.align		4
        /*0024*/ 	.word	0xfffffffe
	.align		4
        /*0028*/ 	.word	0x00000000
	.align		4
        /*002c*/ 	.word	0xfffffffd
	.align		4
        /*0030*/ 	.word	0x00000000
	.align		4
        /*0034*/ 	.word	0xfffffffc


//--------------------- .nv.constant4             --------------------------
	.section	.nv.constant4,"a",@progbits
	.align	8
	.align		8
.nv.constant4:
        /*0000*/ 	.dword	malloc
	.align		8
        /*0008*/ 	.dword	free
	.align		8
        /*0010*/ 	.dword	vprintf
	.align		8
        /*0018*/ 	.dword	$str
	.align		8
        /*0020*/ 	.dword	$str$1
	.align		8
        /*0028*/ 	.dword	$str$2
	.align		8
        /*0030*/ 	.dword	$str$3
	.align		8
        /*0038*/ 	.dword	$str$4
	.align		8
        /*0040*/ 	.dword	$str$5
	.align		8
        /*0048*/ 	.dword	$str$6
	.align		8
        /*0050*/ 	.dword	$str$7
	.align		8
        /*0058*/ 	.dword	$str$8
	.align		8
        /*0060*/ 	.dword	$str$9
	.align		8
        /*0068*/ 	.dword	$str$10
	.align		8
        /*0070*/ 	.dword	$str$11
	.align		8
        /*0078*/ 	.dword	$str$12
	.align		8
        /*0080*/ 	.dword	$str$13


//--------------------- .text._Z8myKernelP9inputDataP10outputData --------------------------
	.section	.text._Z8myKernelP9inputDataP10outputData,"ax",@progbits
	.align	128
        .global         _Z8myKernelP9inputDataP10outputData
        .type           _Z8myKernelP9inputDataP10outputData,@function
        .size           _Z8myKernelP9inputDataP10outputData,(.L_x_217 - _Z8myKernelP9inputDataP10outputData)
        .other          _Z8myKernelP9inputDataP10outputData,@"STO_CUDA_ENTRY STV_DEFAULT"
_Z8myKernelP9inputDataP10outputData:
.text._Z8myKernelP9inputDataP10outputData:
[----:B------:R-:W0:Y:S01]  /*0000*/  LDC R1, c[0x0][0x37c] ;  /* 0x0000df00ff017b82 */ /* 0x000e220000000800 */
[----:B------:R-:W1:Y:S07]  /*0010*/  S2R R3, SR_TID.X ;  /* 0x0000000000037919 */ /* 0x000e6e0000002100 */
[----:B------:R-:W1:Y:S01]  /*0020*/  S2UR UR4, SR_CTAID.X ;  /* 0x00000000000479c3 */ /* 0x000e620000002500 */
[----:B------:R-:W2:Y:S01]  /*0030*/  LDCU.64 UR36, c[0x0][0x358] ;  /* 0x00006b00ff2477ac */ /* 0x000ea20008000a00 */
[----:B0-----:R-:W-:-:S06]  /*0040*/  VIADD R1, R1, 0xffffffd8 ;  /* 0xffffffd801017836 */ /* 0x001fcc0000000000 */
[----:B------:R-:W1:Y:S08]  /*0050*/  LDC R18, c[0x0][0x360] ;  /* 0x0000d800ff127b82 */ /* 0x000e700000000800 */
[----:B------:R-:W0:Y:S01]  /*0060*/  LDC.64 R16, c[0x0][0x380] ;  /* 0x0000e000ff107b82 */ /* 0x000e220000000a00 */
[----:B-1----:R-:W-:-:S04]  /*0070*/  IMAD R18, R18, UR4, R3 ;  /* 0x0000000412127c24 */ /* 0x002fc8000f8e0203 */
[----:B0-----:R-:W-:-:S05]  /*0080*/  IMAD.WIDE R16, R18, 0x8, R16 ;  /* 0x0000000812107825 */ /* 0x001fca00078e0210 */
[----:B--2---:R-:W2:Y:S01]  /*0090*/  LDG.E.U8 R0, desc[UR36][R16.64+0x4] ;  /* 0x0000042410007981 */ /* 0x004ea2000c1e1100 */
[----:B------:R-:W-:Y:S01]  /*00a0*/  BSSY.RECONVERGENT B6, `(.L_x_0) ;  /* 0x000070c000067945 */ /* 0x000fe20003800200 */
[----:B--2---:R-:W-:-:S13]  /*00b0*/  ISETP.GT.AND P0, PT, R0, 0x6e, PT ;  /* 0x0000006e0000780c */ /* 0x004fda0003f04270 */
[----:B------:R-:W-:Y:S05]  /*00c0*/  @P0 BRA `(.L_x_1) ;  /* 0x0000001c00600947 */ /* 0x000fea0003800000 */
[----:B------:R-:W-:-:S13]  /*00d0*/  ISETP.GT.AND P0, PT, R0, 0x67, PT ;  /* 0x000000670000780c */ /* 0x000fda0003f04270 */
[----:B------:R-:W-:Y:S05]  /*00e0*/  @P0 BRA `(.L_x_2) ;  /* 0x0000001400ac0947 */ /* 0x000fea0003800000 */
[----:B------:R-:W-:-:S13]  /*00f0*/  ISETP.NE.AND P0, PT, R0, 0x62, PT ;  /* 0x000000620000780c */ /* 0x000fda0003f05270 */
[----:B------:R-:W-:Y:S05]  /*0100*/  @!P0 BRA `(.L_x_3) ;  /* 0x0000000c005c8947 */ /* 0x000fea0003800000 */
[----:B------:R-:W-:-:S13]  /*0110*/  ISETP.NE.AND P0, PT, R0, 0x63, PT ;  /* 0x000000630000780c */ /* 0x000fda0003f05270 */
[----:B------:R-:W-:Y:S05]  /*0120*/  @!P0 BRA `(.L_x_4) ;  /* 0x0000000000888947 */ /* 0x000fea0003800000 */
[----:B------:R-:W-:-:S13]  /*0130*/  ISETP.NE.AND P0, PT, R0, 0x67, PT ;  /* 0x000000670000780c */ /* 0x000fda0003f05270 */
[----:B------:R-:W-:Y:S05]  /*0140*/  @P0 BRA `(.L_x_5) ;  /* 0x0000007000040947 */ /* 0x000fea0003800000 */
[----:B------:R-:W-:Y:S01]  /*0150*/  MOV R0, 0x10 ;  /* 0x0000001000007802 */ /* 0x000fe20000000f00 */
[----:B------:R-:W0:Y:S01]  /*0160*/  LDCU.64 UR4, c[0x4][0x48] ;  /* 0x01000900ff0477ac */ /* 0x000e220008000a00 */
[----:B------:R-:W-:Y:S02]  /*0170*/  CS2R R6, SRZ ;  /* 0x0000000000067805 */ /* 0x000fe4000001ff00 */
[----:B------:R1:W2:Y:S01]  /*0180*/  LDC.64 R2, c[0x4][R0] ;  /* 0x0100000000027b82 */ /* 0x0002a20000000a00 */
[----:B0-----:R-:W-:Y:S02]  /*0190*/  IMAD.U32 R4, RZ, RZ, UR4 ;  /* 0x00000004ff047e24 */ /* 0x001fe4000f8e00ff */
[----:B-1----:R-:W-:-:S07]  /*01a0*/  IMAD.U32 R5, RZ, RZ, UR5 ;  /* 0x00000005ff057e24 */ /* 0x002fce000f8e00ff */
[----:B------:R-:W-:-:S07]  /*01b0*/  LEPC R20, `(.L_x_6) ;  /* 0x000000001014794e */ /* 0x000fce0000000000 */
[----:B--2---:R-:W-:Y:S05]  /*01c0*/  CALL.ABS.NOINC R2 ;  /* 0x0000000002007343 */ /* 0x004fea0003c00000 */
.L_x_6:
[----:B------:R-:W2:Y:S01]  /*01d0*/  LDG.E R16, desc[UR36][R16.64] ;  /* 0x0000002410107981 */ /* 0x000ea2000c1e1900 */
[----:B------:R-:W0:Y:S02]  /*01e0*/  LDC.64 R2, c[0x0][0x388] ;  /* 0x0000e200ff027b82 */ /* 0x000e240000000a00 */
[----:B0-----:R-:W-:Y:S01]  /*01f0*/  IMAD.WIDE R18, R18, 0x8, R2 ;  /* 0x0000000812127825 */ /* 0x001fe200078e0202 */
[----:B--2---:R-:W-:-:S13]  /*0200*/  ISETP.GE.AND P0, PT, R16, 0x1, PT ;  /* 0x000000011000780c */ /* 0x004fda0003f06270 */
[----:B------:R-:W-:Y:S05]  /*0210*/  @!P0 EXIT ;  /* 0x000000000000894d */ /* 0x000fea0003800000 */
[----:B------:R-:W5:Y:S01]  /*0220*/  LDG.E.64 R18, desc[UR36][R18.64] ;  /* 0x0000002412127981 */ /* 0x000f62000c1e1b00 */
[----:B------:R-:W-:-:S07]  /*0230*/  IMAD.MOV.U32 R5, RZ, RZ, RZ ;  /* 0x000000ffff057224 */ /* 0x000fce00078e00ff */
.L_x_11:
[----:B------:R-:W-:Y:S01]  /*0240*/  ISETP.NE.AND P0, PT, R5, RZ, PT ;  /* 0x000000ff0500720c */ /* 0x000fe20003f05270 */
[----:B------:R-:W-:-:S12]  /*0250*/  BSSY.RECONVERGENT B0, `(.L_x_7) ;  /* 0x000000c000007945 */ /* 0x000fd80003800200 */
[----:B0-----:R-:W-:Y:S05]  /*0260*/  @!P0 BRA `(.L_x_8) ;  /* 0x0000000000148947 */ /* 0x001fea0003800000 */
[----:B-----5:R-:W-:-:S05]  /*0270*/  IMAD.WIDE R2, R5, 0x4, R18 ;  /* 0x0000000405027825 */ /* 0x020fca00078e0212 */
[----:B------:R-:W2:Y:S04]  /*0280*/  LD.E R7, desc[UR36][R2.64] ;  /* 0x0000002402077980 */ /* 0x000ea8000c101900 */
[----:B------:R-:W2:Y:S02]  /*0290*/  LD.E R0, desc[UR36][R2.64+-0x4] ;  /* 0xfffffc2402007980 */ /* 0x000ea4000c101900 */
[----:B--2---:R-:W-:-:S13]  /*02a0*/  ISETP.GE.AND P0, PT, R7, R0, PT ;  /* 0x000000000700720c */ /* 0x004fda0003f06270 */
[----:B------:R-:W-:Y:S05]  /*02b0*/  @!P0 BRA `(.L_x_9) ;  /* 0x0000000000088947 */ /* 0x000fea0003800000 */
.L_x_8:
[----:B------:R-:W-:Y:S01]  /*02c0*/  VIADD R5, R5, 0x1 ;  /* 0x0000000105057836 */ /* 0x000fe20000000000 */
[----:B------:R-:W-:Y:S06]  /*02d0*/  BRA `(.L_x_10) ;  /* 0x00000000000c7947 */ /* 0x000fec0003800000 */
.L_x_9:
[----:B------:R0:W-:Y:S01]  /*02e0*/  ST.E desc[UR36][R2.64], R0 ;  /* 0x0000000002007985 */ /* 0x0001e2000c101924 */
[----:B------:R-:W-:-:S03]  /*02f0*/  VIADD R5, R5, 0xffffffff ;  /* 0xffffffff05057836 */ /* 0x000fc60000000000 */
[----:B------:R0:W-:Y:S04]  /*0300*/  ST.E desc[UR36][R2.64+-0x4], R7 ;  /* 0xfffffc0702007985 */ /* 0x0001e8000c101924 */
.L_x_10:
[----:B------:R-:W-:Y:S05]  /*0310*/  BSYNC.RECONVERGENT B0 ;  /* 0x0000000000007941 */ /* 0x000fea0003800200 */
.L_x_7:
[----:B------:R-:W-:-:S13]  /*0320*/  ISETP.GE.AND P0, PT, R5, R16, PT ;  /* 0x000000100500720c */ /* 0x000fda0003f06270 */
[----:B------:R-:W-:Y:S05]  /*0330*/  @!P0 BRA `(.L_x_11) ;  /* 0xfffffffc00c08947 */ /* 0x000fea000383ffff */
[----:B------:R-:W-:Y:S05]  /*0340*/  EXIT ;  /* 0x000000000000794d */ /* 0x000fea0003800000 */
.L_x_4:
        /* <DEDUP_REMOVED lines=8> */
.L_x_12:
[----:B------:R-:W2:Y:S01]  /*03d0*/  LDG.E R16, desc[UR36][R16.64] ;  /* 0x0000002410107981 */ /* 0x000ea2000c1e1900 */
[----:B------:R-:W0:Y:S02]  /*03e0*/  LDC.64 R2, c[0x0][0x388] ;  /* 0x0000e200ff027b82 */ /* 0x000e240000000a00 */
[----:B0-----:R-:W-:Y:S01]  /*03f0*/  IMAD.WIDE R2, R18, 0x8, R2 ;  /* 0x0000000812027825 */ /* 0x001fe200078e0202 */
[----:B--2---:R-:W-:-:S13]  /*0400*/  ISETP.GE.AND P0, PT, R16, 0x2, PT ;  /* 0x000000021000780c */ /* 0x004fda0003f06270 */
[----:B------:R-:W-:Y:S05]  /*0410*/  @!P0 EXIT ;  /* 0x000000000000894d */ /* 0x000fea0003800000 */
[----:B------:R-:W5:Y:S01]  /*0420*/  LDG.E.64 R2, desc[UR36][R2.64] ;  /* 0x0000002402027981 */ /* 0x000f62000c1e1b00 */
[C---:B------:R-:W-:Y:S01]  /*0430*/  IADD3 R7, PT, PT, R16.reuse, -0x1, RZ ;  /* 0xffffffff10077810 */ /* 0x040fe20007ffe0ff */
[----:B------:R-:W-:Y:S02]  /*0440*/  VIADD R16, R16, 0xfffffffe ;  /* 0xfffffffe10107836 */ /* 0x000fe40000000000 */
[----:B------:R-:W-:-:S07]  /*0450*/  IMAD.MOV.U32 R9, RZ, RZ, RZ ;  /* 0x000000ffff097224 */ /* 0x000fce00078e00ff */
.L_x_25:
[----:B------:R-:W-:Y:S01]  /*0460*/  IMAD R10, R9, -0x2, R16 ;  /* 0xfffffffe090a7824 */ /* 0x000fe200078e0210 */
[----:B------:R-:W-:Y:S01]  /*0470*/  BSSY.RECONVERGENT B0, `(.L_x_13) ;  /* 0x000002c000007945 */ /* 0x000fe20003800200 */
[----:B------:R-:W-:Y:S01]  /*0480*/  PRMT R0, RZ, 0x7610, R0 ;  /* 0x00007610ff007816 */ /* 0x000fe20000000000 */
[----:B-1----:R-:W-:Y:S02]  /*0490*/  IMAD.MOV.U32 R11, RZ, RZ, R9 ;  /* 0x000000ffff0b7224 */ /* 0x002fe400078e0009 */
[C---:B------:R-:W-:Y:S01]  /*04a0*/  ISETP.GE.U32.AND P1, PT, R10.reuse, 0x3, PT ;  /* 0x000000030a00780c */ /* 0x040fe20003f26070 */
[----:B0-----:R-:W-:-:S05]  /*04b0*/  VIADD R6, R10, 0x1 ;  /* 0x000000010a067836 */ /* 0x001fca0000000000 */
[----:B------:R-:W-:-:S04]  /*04c0*/  LOP3.LUT R14, R6, 0x3, RZ, 0xc0, !PT ;  /* 0x00000003060e7812 */ /* 0x000fc800078ec0ff */
[----:B------:R-:W-:-:S03]  /*04d0*/  ISETP.NE.AND P0, PT, R14, RZ, PT ;  /* 0x000000ff0e00720c */ /* 0x000fc60003f05270 */
[----:B------:R-:W-:Y:S10]  /*04e0*/  @!P1 BRA `(.L_x_14) ;  /* 0x0000000000909947 */ /* 0x000ff40003800000 */
[----:B-----5:R-:W-:-:S05]  /*04f0*/  IMAD.WIDE.U32 R4, R9, 0x4, R2 ;  /* 0x0000000409047825 */ /* 0x020fca00078e0002 */
[----:B------:R0:W5:Y:S01]  /*0500*/  LD.E R13, desc[UR36][R4.64] ;  /* 0x00000024040d7980 */ /* 0x000162000c101900 */
[----:B------:R-:W-:Y:S01]  /*0510*/  LOP3.LUT R19, R6, 0xfffffffc, RZ, 0xc0, !PT ;  /* 0xfffffffc06137812 */ /* 0x000fe200078ec0ff */
[----:B------:R-:W-:Y:S01]  /*0520*/  IMAD.MOV.U32 R6, RZ, RZ, RZ ;  /* 0x000000ffff067224 */ /* 0x000fe200078e00ff */
[----:B------:R-:W-:Y:S01]  /*0530*/  PRMT R0, RZ, 0x7610, R0 ;  /* 0x00007610ff007816 */ /* 0x000fe20000000000 */
[----:B------:R-:W-:-:S07]  /*0540*/  IMAD.MOV.U32 R11, RZ, RZ, R9 ;  /* 0x000000ffff0b7224 */ /* 0x000fce00078e0009 */
.L_x_15:
[----:B0-----:R-:W-:-:S05]  /*0550*/  IMAD.WIDE.U32 R4, R11, 0x4, R2 ;  /* 0x000000040b047825 */ /* 0x001fca00078e0002 */
[----:B------:R-:W2:Y:S04]  /*0560*/  LD.E R15, desc[UR36][R4.64+0x4] ;  /* 0x00000424040f7980 */ /* 0x000ea8000c101900 */
[----:B------:R-:W3:Y:S04]  /*0570*/  LD.E R17, desc[UR36][R4.64+0x8] ;  /* 0x0000082404117980 */ /* 0x000ee8000c101900 */
[----:B------:R-:W4:Y:S01]  /*0580*/  LD.E R8, desc[UR36][R4.64+0xc] ;  /* 0x00000c2404087980 */ /* 0x000f22000c101900 */
[----:B--2--5:R-:W-:-:S13]  /*0590*/  ISETP.GT.AND P1, PT, R13, R15, PT ;  /* 0x0000000f0d00720c */ /* 0x024fda0003f24270 */
[----:B------:R0:W-:Y:S04]  /*05a0*/  @P1 ST.E desc[UR36][R4.64], R15 ;  /* 0x0000000f04001985 */ /* 0x0001e8000c101924 */
[----:B------:R1:W-:Y:S01]  /*05b0*/  @P1 ST.E desc[UR36][R4.64+0x4], R13 ;  /* 0x0000040d04001985 */ /* 0x0003e2000c101924 */
[----:B0-----:R-:W-:-:S03]  /*05c0*/  @P1 IMAD.MOV.U32 R15, RZ, RZ, R13 ;  /* 0x000000ffff0f1224 */ /* 0x001fc600078e000d */
[----:B-1----:R-:W2:Y:S02]  /*05d0*/  LD.E R13, desc[UR36][R4.64+0x10] ;  /* 0x00001024040d7980 */ /* 0x002ea4000c101900 */
[----:B---3--:R-:W-:Y:S01]  /*05e0*/  ISETP.GT.AND P2, PT, R15, R17, PT ;  /* 0x000000110f00720c */ /* 0x008fe20003f44270 */
[----:B------:R-:W-:Y:S02]  /*05f0*/  IMAD.MOV.U32 R12, RZ, RZ, 0x1 ;  /* 0x00000001ff0c7424 */ /* 0x000fe400078e00ff */
[----:B------:R-:W-:Y:S02]  /*0600*/  VIADD R6, R6, 0x4 ;  /* 0x0000000406067836 */ /* 0x000fe40000000000 */
[----:B------:R-:W-:Y:S01]  /*0610*/  VIADD R11, R11, 0x4 ;  /* 0x000000040b0b7836 */ /* 0x000fe20000000000 */
[----:B------:R-:W-:Y:S02]  /*0620*/  @P1 PRMT R0, R12, 0x7610, R0 ;  /* 0x000076100c001816 */ /* 0x000fe40000000000 */
[----:B------:R-:W-:-:S05]  /*0630*/  ISETP.NE.AND P1, PT, R6, R19, PT ;  /* 0x000000130600720c */ /* 0x000fca0003f25270 */
[----:B------:R0:W-:Y:S01]  /*0640*/  @P2 ST.E desc[UR36][R4.64+0x4], R17 ;  /* 0x0000041104002985 */ /* 0x0001e2000c101924 */
[----:B------:R-:W-:-:S03]  /*0650*/  @P2 PRMT R0, R12, 0x7610, R0 ;  /* 0x000076100c002816 */ /* 0x000fc60000000000 */
[----:B------:R-:W-:Y:S01]  /*0660*/  @P2 ST.E desc[UR36][R4.64+0x8], R15 ;  /* 0x0000080f04002985 */ /* 0x000fe2000c101924 */
[----:B0-----:R-:W-:-:S04]  /*0670*/  @P2 MOV R17, R15 ;  /* 0x0000000f00112202 */ /* 0x001fc80000000f00 */
[----:B----4-:R-:W-:-:S13]  /*0680*/  ISETP.GT.AND P3, PT, R17, R8, PT ;  /* 0x000000081100720c */ /* 0x010fda0003f64270 */
[----:B------:R0:W-:Y:S01]  /*0690*/  @P3 ST.E desc[UR36][R4.64+0x8], R8 ;  /* 0x0000080804003985 */ /* 0x0001e2000c101924 */
[----:B------:R-:W-:-:S03]  /*06a0*/  @P3 PRMT R0, R12, 0x7610, R0 ;  /* 0x000076100c003816 */ /* 0x000fc60000000000 */
[----:B------:R-:W-:Y:S01]  /*06b0*/  @P3 ST.E desc[UR36][R4.64+0xc], R17 ;  /* 0x00000c1104003985 */ /* 0x000fe2000c101924 */
[----:B0-----:R-:W-:-:S05]  /*06c0*/  @P3 IMAD.MOV.U32 R8, RZ, RZ, R17 ;  /* 0x000000ffff083224 */ /* 0x001fca00078e0011 */
[----:B--2---:R-:W-:-:S13]  /*06d0*/  ISETP.GT.AND P4, PT, R8, R13, PT ;  /* 0x0000000d0800720c */ /* 0x004fda0003f84270 */
[----:B------:R-:W-:Y:S01]  /*06e0*/  @P4 ST.E desc[UR36][R4.64+0x10], R8 ;  /* 0x0000100804004985 */ /* 0x000fe2000c101924 */
[----:B------:R-:W-:-:S03]  /*06f0*/  @P4 PRMT R0, R12, 0x7610, R0 ;  /* 0x000076100c004816 */ /* 0x000fc60000000000 */
[----:B------:R0:W-:Y:S02]  /*0700*/  @P4 ST.E desc[UR36][R4.64+0xc], R13 ;  /* 0x00000c0d04004985 */ /* 0x0001e4000c101924 */
[----:B0-----:R-:W-:Y:S01]  /*0710*/  @P4 IMAD.MOV.U32 R13, RZ, RZ, R8 ;  /* 0x000000ffff0d4224 */ /* 0x001fe200078e0008 */
[----:B------:R-:W-:Y:S06]  /*0720*/  @P1 BRA `(.L_x_15) ;  /* 0xfffffffc00881947 */ /* 0x000fec000383ffff */
.L_x_14:
[----:B------:R-:W-:Y:S05]  /*0730*/  BSYNC.RECONVERGENT B0 ;  /* 0x0000000000007941 */ /* 0x000fea0003800200 */
.L_x_13:
[----:B------:R-:W-:Y:S04]  /*0740*/  BSSY.RECONVERGENT B0, `(.L_x_16) ;  /* 0x000001c000007945 */ /* 0x000fe80003800200 */
[----:B------:R-:W-:Y:S05]  /*0750*/  @!P0 BRA `(.L_x_17) ;  /* 0x0000000000688947 */ /* 0x000fea0003800000 */
[----:B-----5:R-:W-:-:S05]  /*0760*/  IMAD.WIDE.U32 R4, R11, 0x4, R2 ;  /* 0x000000040b047825 */ /* 0x020fca00078e0002 */
[----:B------:R-:W2:Y:S04]  /*0770*/  LD.E R6, desc[UR36][R4.64] ;  /* 0x0000002404067980 */ /* 0x000ea8000c101900 */
[----:B------:R-:W2:Y:S01]  /*0780*/  LD.E R11, desc[UR36][R4.64+0x4] ;  /* 0x00000424040b7980 */ /* 0x000ea2000c101900 */
[----:B------:R-:W-:Y:S01]  /*0790*/  ISETP.NE.AND P1, PT, R14, 0x1, PT ;  /* 0x000000010e00780c */ /* 0x000fe20003f25270 */
[----:B------:R-:W-:Y:S01]  /*07a0*/  IMAD.MOV.U32 R8, RZ, RZ, 0x1 ;  /* 0x00000001ff087424 */ /* 0x000fe200078e00ff */
[----:B--2---:R-:W-:-:S13]  /*07b0*/  ISETP.GT.AND P0, PT, R6, R11, PT ;  /* 0x0000000b0600720c */ /* 0x004fda0003f04270 */
[----:B------:R-:W-:Y:S01]  /*07c0*/  @P0 ST.E desc[UR36][R4.64+0x4], R6 ;  /* 0x0000040604000985 */ /* 0x000fe2000c101924 */
[----:B------:R-:W-:-:S03]  /*07d0*/  @P0 PRMT R0, R8, 0x7610, R0 ;  /* 0x0000761008000816 */ /* 0x000fc60000000000 */
[----:B------:R0:W-:Y:S02]  /*07e0*/  @P0 ST.E desc[UR36][R4.64], R11 ;  /* 0x0000000b04000985 */ /* 0x0001e4000c101924 */
[----:B0-----:R-:W-:Y:S01]  /*07f0*/  @P0 IMAD.MOV.U32 R11, RZ, RZ, R6 ;  /* 0x000000ffff0b0224 */ /* 0x001fe200078e0006 */
[----:B------:R-:W-:Y:S06]  /*0800*/  @!P1 BRA `(.L_x_17) ;  /* 0x00000000003c9947 */ /* 0x000fec0003800000 */
[----:B------:R-:W2:Y:S01]  /*0810*/  LD.E R13, desc[UR36][R4.64+0x8] ;  /* 0x00000824040d7980 */ /* 0x000ea2000c101900 */
[----:B------:R-:W-:Y:S01]  /*0820*/  ISETP.NE.AND P1, PT, R14, 0x2, PT ;  /* 0x000000020e00780c */ /* 0x000fe20003f25270 */
[----:B------:R-:W-:Y:S01]  /*0830*/  HFMA2 R6, -RZ, RZ, 0, 5.9604644775390625e-08 ;  /* 0x00000001ff067431 */ /* 0x000fe200000001ff */
[----:B--2---:R-:W-:-:S13]  /*0840*/  ISETP.GT.AND P0, PT, R11, R13, PT ;  /* 0x0000000d0b00720c */ /* 0x004fda0003f04270 */
[----:B------:R-:W-:Y:S01]  /*0850*/  @P0 ST.E desc[UR36][R4.64+0x8], R11 ;  /* 0x0000080b04000985 */ /* 0x000fe2000c101924 */
[----:B------:R-:W-:-:S03]  /*0860*/  @P0 PRMT R0, R6, 0x7610, R0 ;  /* 0x0000761006000816 */ /* 0x000fc60000000000 */
[----:B------:R0:W-:Y:S02]  /*0870*/  @P0 ST.E desc[UR36][R4.64+0x4], R13 ;  /* 0x0000040d04000985 */ /* 0x0001e4000c101924 */
[----:B0-----:R-:W-:Y:S01]  /*0880*/  @P0 IMAD.MOV.U32 R13, RZ, RZ, R11 ;  /* 0x000000ffff0d0224 */ /* 0x001fe200078e000b */
[----:B------:R-:W-:Y:S06]  /*0890*/  @!P1 BRA `(.L_x_17) ;  /* 0x0000000000189947 */ /* 0x000fec0003800000 */
[----:B------:R-:W2:Y:S01]  /*08a0*/  LD.E R6, desc[UR36][R4.64+0xc] ;  /* 0x00000c2404067980 */ /* 0x000ea2000c101900 */
[----:B------:R-:W-:Y:S01]  /*08b0*/  IMAD.MOV.U32 R8, RZ, RZ, 0x1 ;  /* 0x00000001ff087424 */ /* 0x000fe200078e00ff */
[----:B--2---:R-:W-:-:S13]  /*08c0*/  ISETP.GT.AND P0, PT, R13, R6, PT ;  /* 0x000000060d00720c */ /* 0x004fda0003f04270 */
[----:B------:R0:W-:Y:S01]  /*08d0*/  @P0 ST.E desc[UR36][R4.64+0x8], R6 ;  /* 0x0000080604000985 */ /* 0x0001e2000c101924 */
[----:B------:R-:W-:-:S03]  /*08e0*/  @P0 PRMT R0, R8, 0x7610, R0 ;  /* 0x0000761008000816 */ /* 0x000fc60000000000 */
[----:B------:R0:W-:Y:S04]  /*08f0*/  @P0 ST.E desc[UR36][R4.64+0xc], R13 ;  /* 0x00000c0d04000985 */ /* 0x0001e8000c101924 */
.L_x_17:
[----:B------:R-:W-:Y:S05]  /*0900*/  BSYNC.RECONVERGENT B0 ;  /* 0x0000000000007941 */ /* 0x000fea0003800200 */
.L_x_16:
[----:B------:R-:W-:Y:S01]  /*0910*/  VIADD R12, R7, 0xffffffff ;  /* 0xffffffff070c7836 */ /* 0x000fe20000000000 */
[----:B------:R-:W-:Y:S01]  /*0920*/  LOP3.LUT P0, RZ, R0, 0xff, RZ, 0xc0, !PT ;  /* 0x000000ff00ff7812 */ /* 0x000fe2000780c0ff */
[----:B------:R-:W-:Y:S01]  /*0930*/  BSSY.RECONVERGENT B0, `(.L_x_18) ;  /* 0x000004f000007945 */ /* 0x000fe20003800200 */
[----:B------:R-:W-:Y:S02]  /*0940*/  PLOP3.LUT P1, PT, PT, PT, PT, 0x8, 0x80 ;  /* 0x000000000080781c */ /* 0x000fe40003f2e170 */
[----:B------:R-:W-:-:S13]  /*0950*/  ISETP.LE.OR P0, PT, R12, R9, !P0 ;  /* 0x000000090c00720c */ /* 0x000fda0004703670 */
[----:B------:R-:W-:Y:S05]  /*0960*/  @P0 BRA `(.L_x_19) ;  /* 0x00000004002c0947 */ /* 0x000fea0003800000 */
[C---:B------:R-:W-:Y:S01]  /*0970*/  VIADD R0, R10.reuse, 0xffffffff ;  /* 0xffffffff0a007836 */ /* 0x040fe20000000000 */
[----:B------:R-:W-:Y:S01]  /*0980*/  LOP3.LUT R14, R10, 0x3, RZ, 0xc0, !PT ;  /* 0x000000030a0e7812 */ /* 0x000fe200078ec0ff */
[----:B------:R-:W-:Y:S01]  /*0990*/  BSSY.RECONVERGENT B1, `(.L_x_20) ;  /* 0x000002a000017945 */ /* 0x000fe20003800200 */
[----:B------:R-:W-:Y:S02]  /*09a0*/  IMAD.MOV.U32 R11, RZ, RZ, R12 ;  /* 0x000000ffff0b7224 */ /* 0x000fe400078e000c */
[----:B------:R-:W-:Y:S02]  /*09b0*/  ISETP.GE.U32.AND P1, PT, R0, 0x3, PT ;  /* 0x000000030000780c */ /* 0x000fe40003f26070 */
[----:B------:R-:W-:Y:S02]  /*09c0*/  ISETP.NE.AND P0, PT, R14, RZ, PT ;  /* 0x000000ff0e00720c */ /* 0x000fe40003f05270 */
[----:B------:R-:W-:-:S09]  /*09d0*/  PRMT R0, RZ, 0x7610, R0 ;  /* 0x00007610ff007816 */ /* 0x000fd20000000000 */
[----:B------:R-:W-:Y:S05]  /*09e0*/  @!P1 BRA `(.L_x_21) ;  /* 0x0000000000909947 */ /* 0x000fea0003800000 */
[----:B0----5:R-:W-:-:S05]  /*09f0*/  IMAD.WIDE R4, R7, 0x4, R2 ;  /* 0x0000000407047825 */ /* 0x021fca00078e0202 */
[----:B------:R0:W5:Y:S01]  /*0a00*/  LD.E R7, desc[UR36][R4.64+-0x4] ;  /* 0xfffffc2404077980 */ /* 0x000162000c101900 */
[----:B------:R-:W-:Y:S01]  /*0a10*/  LOP3.LUT R17, R10, 0xfffffffc, RZ, 0xc0, !PT ;  /* 0xfffffffc0a117812 */ /* 0x000fe200078ec0ff */
[----:B------:R-:W-:Y:S01]  /*0a20*/  IMAD.MOV.U32 R6, RZ, RZ, RZ ;  /* 0x000000ffff067224 */ /* 0x000fe200078e00ff */
[----:B------:R-:W-:Y:S01]  /*0a30*/  PRMT R0, RZ, 0x7610, R0 ;  /* 0x00007610ff007816 */ /* 0x000fe20000000000 */
[----:B------:R-:W-:-:S07]  /*0a40*/  IMAD.MOV.U32 R11, RZ, RZ, R12 ;  /* 0x000000ffff0b7224 */ /* 0x000fce00078e000c */
.L_x_22:
[----:B0-----:R-:W-:-:S05]  /*0a50*/  IMAD.WIDE R4, R11, 0x4, R2 ;  /* 0x000000040b047825 */ /* 0x001fca00078e0202 */
[----:B------:R-:W2:Y:S04]  /*0a60*/  LD.E R13, desc[UR36][R4.64+-0x4] ;  /* 0xfffffc24040d7980 */ /* 0x000ea8000c101900 */
[----:B------:R-:W3:Y:S04]  /*0a70*/  LD.E R15, desc[UR36][R4.64+-0x8] ;  /* 0xfffff824040f7980 */ /* 0x000ee8000c101900 */
[----:B------:R-:W4:Y:S01]  /*0a80*/  LD.E R8, desc[UR36][R4.64+-0xc] ;  /* 0xfffff42404087980 */ /* 0x000f22000c101900 */
[----:B--2--5:R-:W-:-:S13]  /*0a90*/  ISETP.GE.AND P1, PT, R7, R13, PT ;  /* 0x0000000d0700720c */ /* 0x024fda0003f26270 */
[----:B------:R0:W-:Y:S04]  /*0aa0*/  @!P1 ST.E desc[UR36][R4.64], R13 ;  /* 0x0000000d04009985 */ /* 0x0001e8000c101924 */
[----:B------:R1:W-:Y:S01]  /*0ab0*/  @!P1 ST.E desc[UR36][R4.64+-0x4], R7 ;  /* 0xfffffc0704009985 */ /* 0x0003e2000c101924 */
[----:B0-----:R-:W-:-:S03]  /*0ac0*/  @!P1 MOV R13, R7 ;  /* 0x00000007000d9202 */ /* 0x001fc60000000f00 */
[----:B-1----:R-:W2:Y:S01]  /*0ad0*/  LD.E R7, desc[UR36][R4.64+-0x10] ;  /* 0xfffff02404077980 */ /* 0x002ea2000c101900 */
[----:B---3--:R-:W-:Y:S01]  /*0ae0*/  ISETP.GE.AND P2, PT, R13, R15, PT ;  /* 0x0000000f0d00720c */ /* 0x008fe20003f46270 */
[----:B------:R-:W-:Y:S02]  /*0af0*/  IMAD.MOV.U32 R10, RZ, RZ, 0x1 ;  /* 0x00000001ff0a7424 */ /* 0x000fe400078e00ff */
[----:B------:R-:W-:Y:S02]  /*0b00*/  VIADD R6, R6, 0x4 ;  /* 0x0000000406067836 */ /* 0x000fe40000000000 */
[----:B------:R-:W-:Y:S01]  /*0b10*/  VIADD R11, R11, 0xfffffffc ;  /* 0xfffffffc0b0b7836 */ /* 0x000fe20000000000 */
[----:B------:R-:W-:Y:S02]  /*0b20*/  @!P1 PRMT R0, R10, 0x7610, R0 ;  /* 0x000076100a009816 */ /* 0x000fe40000000000 */
[----:B------:R-:W-:-:S05]  /*0b30*/  ISETP.NE.AND P1, PT, R6, R17, PT ;  /* 0x000000110600720c */ /* 0x000fca0003f25270 */
[----:B------:R0:W-:Y:S01]  /*0b40*/  @!P2 ST.E desc[UR36][R4.64+-0x4], R15 ;  /* 0xfffffc0f0400a985 */ /* 0x0001e2000c101924 */
[----:B------:R-:W-:-:S03]  /*0b50*/  @!P2 PRMT R0, R10, 0x7610, R0 ;  /* 0x000076100a00a816 */ /* 0x000fc60000000000 */
[----:B------:R-:W-:Y:S01]  /*0b60*/  @!P2 ST.E desc[UR36][R4.64+-0x8], R13 ;  /* 0xfffff80d0400a985 */ /* 0x000fe2000c101924 */
[----:B0-----:R-:W-:-:S05]  /*0b70*/  @!P2 IMAD.MOV.U32 R15, RZ, RZ, R13 ;  /* 0x000000ffff0fa224 */ /* 0x001fca00078e000d */
[----:B----4-:R-:W-:-:S13]  /*0b80*/  ISETP.GE.AND P3, PT, R15, R8, PT ;  /* 0x000000080f00720c */ /* 0x010fda0003f66270 */
[----:B------:R0:W-:Y:S01]  /*0b90*/  @!P3 ST.E desc[UR36][R4.64+-0x8], R8 ;  /* 0xfffff8080400b985 */ /* 0x0001e2000c101924 */
[----:B------:R-:W-:-:S03]  /*0ba0*/  @!P3 PRMT R0, R10, 0x7610, R0 ;  /* 0x000076100a00b816 */ /* 0x000fc60000000000 */
[----:B------:R-:W-:Y:S01]  /*0bb0*/  @!P3 ST.E desc[UR36][R4.64+-0xc], R15 ;  /* 0xfffff40f0400b985 */ /* 0x000fe2000c101924 */
[----:B0-----:R-:W-:-:S05]  /*0bc0*/  @!P3 IMAD.MOV.U32 R8, RZ, RZ, R15 ;  /* 0x000000ffff08b224 */ /* 0x001fca00078e000f */
[----:B--2---:R-:W-:-:S13]  /*0bd0*/  ISETP.GE.AND P4, PT, R8, R7, PT ;  /* 0x000000070800720c */ /* 0x004fda0003f86270 */
[----:B------:R-:W-:Y:S01]  /*0be0*/  @!P4 ST.E desc[UR36][R4.64+-0x10], R8 ;  /* 0xfffff0080400c985 */ /* 0x000fe2000c101924 */
[----:B------:R-:W-:-:S03]  /*0bf0*/  @!P4 PRMT R0, R10, 0x7610, R0 ;  /* 0x000076100a00c816 */ /* 0x000fc60000000000 */
[----:B------:R0:W-:Y:S02]  /*0c00*/  @!P4 ST.E desc[UR36][R4.64+-0xc], R7 ;  /* 0xfffff4070400c985 */ /* 0x0001e4000c101924 */
[----:B0-----:R-:W-:Y:S01]  /*0c10*/  @!P4 IMAD.MOV.U32 R7, RZ, RZ, R8 ;  /* 0x000000ffff07c224 */ /* 0x001fe200078e0008 */
[----:B------:R-:W-:Y:S06]  /*0c20*/  @P1 BRA `(.L_x_22) ;  /* 0xfffffffc00881947 */ /* 0x000fec000383ffff */
.L_x_21:
[----:B------:R-:W-:Y:S05]  /*0c30*/  BSYNC.RECONVERGENT B1 ;  /* 0x0000000000017941 */ /* 0x000fea0003800200 */
.L_x_20:
[----:B------:R-:W-:Y:S04]  /*0c40*/  BSSY.RECONVERGENT B1, `(.L_x_23) ;  /* 0x000001c000017945 */ /* 0x000fe80003800200 */
[----:B------:R-:W-:Y:S05]  /*0c50*/  @!P0 BRA `(.L_x_24) ;  /* 0x0000000000688947 */ /* 0x000fea0003800000 */
[----:B0----5:R-:W-:-:S05]  /*0c60*/  IMAD.WIDE R4, R11, 0x4, R2 ;  /* 0x000000040b047825 */ /* 0x021fca00078e0202 */
[----:B------:R-:W2:Y:S04]  /*0c70*/  LD.E R6, desc[UR36][R4.64] ;  /* 0x0000002404067980 */ /* 0x000ea8000c101900 */
[----:B------:R-:W2:Y:S01]  /*0c80*/  LD.E R7, desc[UR36][R4.64+-0x4] ;  /* 0xfffffc2404077980 */ /* 0x000ea2000c101900 */
[----:B------:R-:W-:Y:S01]  /*0c90*/  ISETP.NE.AND P1, PT, R14, 0x1, PT ;  /* 0x000000010e00780c */ /* 0x000fe20003f25270 */
[----:B------:R-:W-:Y:S01]  /*0ca0*/  IMAD.MOV.U32 R8, RZ, RZ, 0x1 ;  /* 0x00000001ff087424 */ /* 0x000fe200078e00ff */
[----:B--2---:R-:W-:-:S13]  /*0cb0*/  ISETP.GE.AND P0, PT, R6, R7, PT ;  /* 0x000000070600720c */ /* 0x004fda0003f06270 */
[----:B------:R-:W-:Y:S01]  /*0cc0*/  @!P0 ST.E desc[UR36][R4.64+-0x4], R6 ;  /* 0xfffffc0604008985 */ /* 0x000fe2000c101924 */
[----:B------:R-:W-:-:S03]  /*0cd0*/  @!P0 PRMT R0, R8, 0x7610, R0 ;  /* 0x0000761008008816 */ /* 0x000fc60000000000 */
[----:B------:R0:W-:Y:S02]  /*0ce0*/  @!P0 ST.E desc[UR36][R4.64], R7 ;  /* 0x0000000704008985 */ /* 0x0001e4000c101924 */
[----:B0-----:R-:W-:Y:S01]  /*0cf0*/  @!P0 MOV R7, R6 ;  /* 0x0000000600078202 */ /* 0x001fe20000000f00 */
[----:B------:R-:W-:Y:S06]  /*0d00*/  @!P1 BRA `(.L_x_24) ;  /* 0x00000000003c9947 */ /* 0x000fec0003800000 */
[----:B------:R-:W2:Y:S01]  /*0d10*/  LD.E R11, desc[UR36][R4.64+-0x8] ;  /* 0xfffff824040b7980 */ /* 0x000ea2000c101900 */
[----:B------:R-:W-:Y:S01]  /*0d20*/  ISETP.NE.AND P1, PT, R14, 0x2, PT ;  /* 0x000000020e00780c */ /* 0x000fe20003f25270 */
[----:B------:R-:W-:Y:S01]  /*0d30*/  IMAD.MOV.U32 R6, RZ, RZ, 0x1 ;  /* 0x00000001ff067424 */ /* 0x000fe200078e00ff */
[----:B--2---:R-:W-:-:S13]  /*0d40*/  ISETP.GE.AND P0, PT, R7, R11, PT ;  /* 0x0000000b0700720c */ /* 0x004fda0003f06270 */
[----:B------:R-:W-:Y:S01]  /*0d50*/  @!P0 ST.E desc[UR36][R4.64+-0x8], R7 ;  /* 0xfffff80704008985 */ /* 0x000fe2000c101924 */
[----:B------:R-:W-:-:S03]  /*0d60*/  @!P0 PRMT R0, R6, 0x7610, R0 ;  /* 0x0000761006008816 */ /* 0x000fc60000000000 */
[----:B------:R0:W-:Y:S02]  /*0d70*/  @!P0 ST.E desc[UR36][R4.64+-0x4], R11 ;  /* 0xfffffc0b04008985 */ /* 0x0001e4000c101924 */
[----:B0-----:R-:W-:Y:S01]  /*0d80*/  @!P0 IMAD.MOV.U32 R11, RZ, RZ, R7 ;  /* 0x000000ffff0b8224 */ /* 0x001fe200078e0007 */
[----:B------:R-:W-:Y:S06]  /*0d90*/  @!P1 BRA `(.L_x_24) ;  /* 0x0000000000189947 */ /* 0x000fec0003800000 */
[----:B------:R-:W2:Y:S01]  /*0da0*/  LD.E R6, desc[UR36][R4.64+-0xc] ;  /* 0xfffff42404067980 */ /* 0x000ea2000c101900 */
[----:B------:R-:W-:Y:S01]  /*0db0*/  IMAD.MOV.U32 R7, RZ, RZ, 0x1 ;  /* 0x00000001ff077424 */ /* 0x000fe200078e00ff */
[----:B--2---:R-:W-:-:S13]  /*0dc0*/  ISETP.GE.AND P0, PT, R11, R6, PT ;  /* 0x000000060b00720c */ /* 0x004fda0003f06270 */
[----:B------:R1:W-:Y:S01]  /*0dd0*/  @!P0 ST.E desc[UR36][R4.64+-0x8], R6 ;  /* 0xfffff80604008985 */ /* 0x0003e2000c101924 */
[----:B------:R-:W-:-:S03]  /*0de0*/  @!P0 PRMT R0, R7, 0x7610, R0 ;  /* 0x0000761007008816 */ /* 0x000fc60000000000 */
[----:B------:R1:W-:Y:S04]  /*0df0*/  @!P0 ST.E desc[UR36][R4.64+-0xc], R11 ;  /* 0xfffff40b04008985 */ /* 0x0003e8000c101924 */
.L_x_24:
[----:B------:R-:W-:Y:S05]  /*0e00*/  BSYNC.RECONVERGENT B1 ;  /* 0x0000000000017941 */ /* 0x000fea0003800200 */
.L_x_23:
[----:B------:R-:W-:-:S13]  /*0e10*/  LOP3.LUT P1, RZ, R0, 0xff, RZ, 0xc0, !PT ;  /* 0x000000ff00ff7812 */ /* 0x000fda000782c0ff */
.L_x_19:
[----:B------:R-:W-:Y:S05]  /*0e20*/  BSYNC.RECONVERGENT B0 ;  /* 0x0000000000007941 */ /* 0x000fea0003800200 */
.L_x_18:
[----:B------:R-:W-:Y:S02]  /*0e30*/  VIADD R9, R9, 0x1 ;  /* 0x0000000109097836 */ /* 0x000fe40000000000 */
[----:B------:R-:W-:-:S03]  /*0e40*/  IMAD.MOV.U32 R7, RZ, RZ, R12 ;  /* 0x000000ffff077224 */ /* 0x000fc600078e000c */
[----:B------:R-:W-:-:S13]  /*0e50*/  ISETP.LT.AND P0, PT, R9, R12, PT ;  /* 0x0000000c0900720c */ /* 0x000fda0003f01270 */
[----:B------:R-:W-:Y:S05]  /*0e60*/  @P1 BRA P0, `(.L_x_25) ;  /* 0xfffffff4007c1947 */ /* 0x000fea000003ffff */
[----:B------:R-:W-:Y:S05]  /*0e70*/  EXIT ;  /* 0x000000000000794d */ /* 0x000fea0003800000 */
.L_x_3:
        /* <DEDUP_REMOVED lines=8> */
.L_x_26:
[----:B------:R-:W2:Y:S01]  /*0f00*/  LDG.E R16, desc[UR36][R16.64] ;  /* 0x0000002410107981 */ /* 0x000ea2000c1e1900 */
[----:B------:R-:W0:Y:S02]  /*0f10*/  LDC.64 R2, c[0x0][0x388] ;  /* 0x0000e200ff027b82 */ /* 0x000e240000000a00 */
[----:B0-----:R-:W-:Y:S01]  /*0f20*/  IMAD.WIDE R2, R18, 0x8, R2 ;  /* 0x0000000812027825 */ /* 0x001fe200078e0202 */
[----:B--2---:R-:W-:-:S13]  /*0f30*/  ISETP.GE.AND P0, PT, R16, 0x1, PT ;  /* 0x000000011000780c */ /* 0x004fda0003f06270 */
[----:B------:R-:W-:Y:S05]  /*0f40*/  @!P0 EXIT ;  /* 0x000000000000894d */ /* 0x000fea0003800000 */
[----:B------:R-:W2:Y:S01]  /*0f50*/  LDG.E.64 R2, desc[UR36][R2.64] ;  /* 0x0000002402027981 */ /* 0x000ea2000c1e1b00 */
[----:B------:R-:W-:Y:S01]  /*0f60*/  HFMA2 R9, -RZ, RZ, 0, 0 ;  /* 0x00000000ff097431 */ /* 0x000fe200000001ff */
[----:B------:R-:W-:Y:S02]  /*0f70*/  PRMT R0, RZ, 0x7610, R0 ;  /* 0x00007610ff007816 */ /* 0x000fe40000000000 */
[----:B------:R-:W-:Y:S02]  /*0f80*/  PRMT R8, RZ, 0x7610, R8 ;  /* 0x00007610ff087816 */ /* 0x000fe40000000008 */
[----:B--2---:R-:W-:-:S05]  /*0f90*/  IADD3 R14, P0, PT, R2, 0x10, RZ ;  /* 0x00000010020e7810 */ /* 0x004fca0007f1e0ff */
[----:B------:R-:W-:-:S08]  /*0fa0*/  IMAD.X R17, RZ, RZ, R3, P0 ;  /* 0x000000ffff117224 */ /* 0x000fd000000e0603 */
.L_x_36:
[----:B------:R-:W-:Y:S01]  /*0fb0*/  ISETP.NE.AND P0, PT, R9, RZ, PT ;  /* 0x000000ff0900720c */ /* 0x000fe20003f05270 */
[----:B------:R-:W-:-:S12]  /*0fc0*/  BSSY.RECONVERGENT B0, `(.L_x_27) ;  /* 0x0000077000007945 */ /* 0x000fd80003800200 */
[----:B0123--:R-:W-:Y:S05]  /*0fd0*/  @!P0 BRA `(.L_x_28) ;  /* 0x0000000400d48947 */ /* 0x00ffea0003800000 */
[C---:B------:R-:W-:Y:S01]  /*0fe0*/  ISETP.GE.U32.AND P1, PT, R9.reuse, 0x8, PT ;  /* 0x000000080900780c */ /* 0x040fe20003f26070 */
[----:B------:R-:W-:Y:S01]  /*0ff0*/  BSSY.RECONVERGENT B1, `(.L_x_29) ;  /* 0x000003a000017945 */ /* 0x000fe20003800200 */
[C---:B------:R-:W-:Y:S01]  /*1000*/  LOP3.LUT P0, RZ, R9.reuse, 0x7, RZ, 0xc0, !PT ;  /* 0x0000000709ff7812 */ /* 0x040fe2000780c0ff */
[----:B------:R-:W-:Y:S02]  /*1010*/  IMAD.MOV.U32 R11, RZ, RZ, RZ ;  /* 0x000000ffff0b7224 */ /* 0x000fe400078e00ff */
[----:B------:R-:W-:-:S08]  /*1020*/  IMAD.WIDE.U32 R6, R9, 0x4, R2 ;  /* 0x0000000409067825 */ /* 0x000fd000078e0002 */
[----:B------:R-:W-:Y:S05]  /*1030*/  @!P1 BRA `(.L_x_30) ;  /* 0x0000000000d49947 */ /* 0x000fea0003800000 */
[----:B------:R0:W5:Y:S01]  /*1040*/  LD.E R13, desc[UR36][R6.64] ;  /* 0x00000024060d7980 */ /* 0x000162000c101900 */
[C---:B------:R-:W-:Y:S01]  /*1050*/  LOP3.LUT R4, R9.reuse, 0xfffffff8, RZ, 0xc0, !PT ;  /* 0xfffffff809047812 */ /* 0x040fe200078ec0ff */
[----:B------:R-:W-:Y:S01]  /*1060*/  IMAD.MOV.U32 R12, RZ, RZ, R14 ;  /* 0x000000ffff0c7224 */ /* 0x000fe200078e000e */
[----:B------:R-:W-:Y:S01]  /*1070*/  LOP3.LUT R11, R9, 0x7ffffff8, RZ, 0xc0, !PT ;  /* 0x7ffffff8090b7812 */ /* 0x000fe200078ec0ff */
[----:B------:R-:W-:Y:S02]  /*1080*/  IMAD.MOV.U32 R15, RZ, RZ, R17 ;  /* 0x000000ffff0f7224 */ /* 0x000fe400078e0011 */
[----:B------:R-:W-:-:S07]  /*1090*/  IMAD.MOV R10, RZ, RZ, -R4 ;  /* 0x000000ffff0a7224 */ /* 0x000fce00078e0a04 */
.L_x_31:
[----:B------:R-:W-:Y:S02]  /*10a0*/  IMAD.MOV.U32 R4, RZ, RZ, R12 ;  /* 0x000000ffff047224 */ /* 0x000fe400078e000c */
[----:B------:R-:W-:-:S05]  /*10b0*/  IMAD.MOV.U32 R5, RZ, RZ, R15 ;  /* 0x000000ffff057224 */ /* 0x000fca00078e000f */
[----:B--2---:R-:W2:Y:S02]  /*10c0*/  LD.E R12, desc[UR36][R4.64+-0x10] ;  /* 0xfffff024040c7980 */ /* 0x004ea4000c101900 */
[----:B--2--5:R-:W-:-:S13]  /*10d0*/  ISETP.GT.AND P1, PT, R12, R13, PT ;  /* 0x0000000d0c00720c */ /* 0x024fda0003f24270 */
[----:B------:R1:W-:Y:S04]  /*10e0*/  @P1 ST.E desc[UR36][R4.64+-0x10], R13 ;  /* 0xfffff00d04001985 */ /* 0x0003e8000c101924 */
[----:B------:R-:W-:Y:S04]  /*10f0*/  @P1 ST.E desc[UR36][R6.64], R12 ;  /* 0x0000000c06001985 */ /* 0x000fe8000c101924 */
[----:B------:R-:W2:Y:S01]  /*1100*/  LD.E R15, desc[UR36][R4.64+-0xc] ;  /* 0xfffff424040f7980 */ /* 0x000ea2000c101900 */
[----:B-1----:R-:W-:-:S04]  /*1110*/  @P1 MOV R13, R12 ;  /* 0x0000000c000d1202 */ /* 0x002fc80000000f00 */
[----:B--2---:R-:W-:-:S13]  /*1120*/  ISETP.GT.AND P1, PT, R15, R13, PT ;  /* 0x0000000d0f00720c */ /* 0x004fda0003f24270 */
[----:B------:R1:W-:Y:S04]  /*1130*/  @P1 ST.E desc[UR36][R4.64+-0xc], R13 ;  /* 0xfffff40d04001985 */ /* 0x0003e8000c101924 */
[----:B------:R-:W-:Y:S04]  /*1140*/  @P1 ST.E desc[UR36][R6.64], R15 ;  /* 0x0000000f06001985 */ /* 0x000fe8000c101924 */
[----:B------:R-:W2:Y:S01]  /*1150*/  LD.E R18, desc[UR36][R4.64+-0x8] ;  /* 0xfffff82404127980 */ /* 0x000ea2000c101900 */
[----:B-1----:R-:W-:-:S05]  /*1160*/  @P1 IMAD.MOV.U32 R13, RZ, RZ, R15 ;  /* 0x000000ffff0d1224 */ /* 0x002fca00078e000f */
        /* <DEDUP_REMOVED lines=24> */
[----:B------:R-:W-:Y:S01]  /*12f0*/  VIADD R10, R10, 0x8 ;  /* 0x000000080a0a7836 */ /* 0x000fe20000000000 */
[----:B------:R-:W-:Y:S01]  /*1300*/  IADD3 R12, P2, PT, R4, 0x20, RZ ;  /* 0x00000020040c7810 */ /* 0x000fe20007f5e0ff */
[----:B-1----:R-:W-:-:S03]  /*1310*/  @P1 IMAD.MOV.U32 R13, RZ, RZ, R19 ;  /* 0x000000ffff0d1224 */ /* 0x002fc600078e0013 */
[----:B------:R-:W-:Y:S02]  /*1320*/  ISETP.NE.AND P3, PT, R10, RZ, PT ;  /* 0x000000ff0a00720c */ /* 0x000fe40003f65270 */
[----:B------:R-:W-:Y:S02]  /*1330*/  IADD3.X R15, PT, PT, RZ, R5, RZ, P2, !PT ;  /* 0x00000005ff0f7210 */ /* 0x000fe400017fe4ff */
[----:B--2---:R-:W-:-:S13]  /*1340*/  ISETP.GT.AND P1, PT, R20, R13, PT ;  /* 0x0000000d1400720c */ /* 0x004fda0003f24270 */
[----:B------:R1:W-:Y:S04]  /*1350*/  @P1 ST.E desc[UR36][R4.64+0xc], R13 ;  /* 0x00000c0d04001985 */ /* 0x0003e8000c101924 */
[----:B------:R2:W-:Y:S01]  /*1360*/  @P1 ST.E desc[UR36][R6.64], R20 ;  /* 0x0000001406001985 */ /* 0x0005e2000c101924 */
[----:B-1----:R-:W-:Y:S01]  /*1370*/  @P1 IMAD.MOV.U32 R13, RZ, RZ, R20 ;  /* 0x000000ffff0d1224 */ /* 0x002fe200078e0014 */
[----:B------:R-:W-:Y:S06]  /*1380*/  @P3 BRA `(.L_x_31) ;  /* 0xfffffffc00443947 */ /* 0x000fec000383ffff */
.L_x_30:
[----:B------:R-:W-:Y:S05]  /*1390*/  BSYNC.RECONVERGENT B1 ;  /* 0x0000000000017941 */ /* 0x000fea0003800200 */
.L_x_29:
[----:B------:R-:W-:Y:S05]  /*13a0*/  @!P0 BRA `(.L_x_28) ;  /* 0x0000000000e08947 */ /* 0x000fea0003800000 */
[----:B------:R-:W-:Y:S01]  /*13b0*/  LOP3.LUT R5, R8, 0x7, RZ, 0xc0, !PT ;  /* 0x0000000708057812 */ /* 0x000fe200078ec0ff */
[----:B------:R-:W-:Y:S03]  /*13c0*/  BSSY.RECONVERGENT B1, `(.L_x_32) ;  /* 0x000001b000017945 */ /* 0x000fe60003800200 */
[C---:B------:R-:W-:Y:S01]  /*13d0*/  LOP3.LUT P1, RZ, R5.reuse, 0x3, RZ, 0xc0, !PT ;  /* 0x0000000305ff7812 */ /* 0x040fe2000782c0ff */
[----:B------:R-:W-:-:S05]  /*13e0*/  VIADD R4, R5, 0xffffffff ;  /* 0xffffffff05047836 */ /* 0x000fca0000000000 */
[----:B------:R-:W-:-:S13]  /*13f0*/  ISETP.GE.U32.AND P0, PT, R4, 0x3, PT ;  /* 0x000000030400780c */ /* 0x000fda0003f06070 */
[----:B------:R-:W-:Y:S05]  /*1400*/  @!P0 BRA `(.L_x_33) ;  /* 0x0000000000588947 */ /* 0x000fea0003800000 */
[----:B------:R-:W-:Y:S01]  /*1410*/  IMAD.WIDE.U32 R4, R11, 0x4, R2 ;  /* 0x000000040b047825 */ /* 0x000fe200078e0002 */
[----:B------:R-:W3:Y:S04]  /*1420*/  LD.E R13, desc[UR36][R6.64] ;  /* 0x00000024060d7980 */ /* 0x000ee8000c101900 */
[----:B------:R-:W3:Y:S02]  /*1430*/  LD.E R10, desc[UR36][R4.64] ;  /* 0x00000024040a7980 */ /* 0x000ee4000c101900 */
[----:B---3--:R-:W-:-:S13]  /*1440*/  ISETP.GT.AND P0, PT, R10, R13, PT ;  /* 0x0000000d0a00720c */ /* 0x008fda0003f04270 */
[----:B------:R1:W-:Y:S04]  /*1450*/  @P0 ST.E desc[UR36][R4.64], R13 ;  /* 0x0000000d04000985 */ /* 0x0003e8000c101924 */
[----:B------:R-:W-:Y:S04]  /*1460*/  @P0 ST.E desc[UR36][R6.64], R10 ;  /* 0x0000000a06000985 */ /* 0x000fe8000c101924 */
[----:B------:R-:W3:Y:S01]  /*1470*/  LD.E R12, desc[UR36][R4.64+0x4] ;  /* 0x00000424040c7980 */ /* 0x000ee2000c101900 */
[----:B-1----:R-:W-:-:S05]  /*1480*/  @P0 IMAD.MOV.U32 R13, RZ, RZ, R10 ;  /* 0x000000ffff0d0224 */ /* 0x002fca00078e000a */
[----:B---3--:R-:W-:-:S13]  /*1490*/  ISETP.GT.AND P0, PT, R12, R13, PT ;  /* 0x0000000d0c00720c */ /* 0x008fda0003f04270 */
[----:B------:R1:W-:Y:S04]  /*14a0*/  @P0 ST.E desc[UR36][R4.64+0x4], R13 ;  /* 0x0000040d04000985 */ /* 0x0003e8000c101924 */
[----:B------:R-:W-:Y:S04]  /*14b0*/  @P0 ST.E desc[UR36][R6.64], R12 ;  /* 0x0000000c06000985 */ /* 0x000fe8000c101924 */
[----:B------:R-:W3:Y:S01]  /*14c0*/  LD.E R15, desc[UR36][R4.64+0x8] ;  /* 0x00000824040f7980 */ /* 0x000ee2000c101900 */
[----:B-1----:R-:W-:-:S05]  /*14d0*/  @P0 IMAD.MOV.U32 R13, RZ, RZ, R12 ;  /* 0x000000ffff0d0224 */ /* 0x002fca00078e000c */
[----:B---3--:R-:W-:-:S13]  /*14e0*/  ISETP.GT.AND P0, PT, R15, R13, PT ;  /* 0x0000000d0f00720c */ /* 0x008fda0003f04270 */
[----:B------:R1:W-:Y:S04]  /*14f0*/  @P0 ST.E desc[UR36][R4.64+0x8], R13 ;  /* 0x0000080d04000985 */ /* 0x0003e8000c101924 */
[----:B------:R3:W-:Y:S04]  /*1500*/  @P0 ST.E desc[UR36][R6.64], R15 ;  /* 0x0000000f06000985 */ /* 0x0007e8000c101924 */
[----:B------:R-:W4:Y:S01]  /*1510*/  LD.E R10, desc[UR36][R4.64+0xc] ;  /* 0x00000c24040a7980 */ /* 0x000f22000c101900 */
[----:B------:R-:W-:Y:S02]  /*1520*/  VIADD R11, R11, 0x4 ;  /* 0x000000040b0b7836 */ /* 0x000fe40000000000 */
[----:B-1----:R-:W-:-:S05]  /*1530*/  @P0 IMAD.MOV.U32 R13, RZ, RZ, R15 ;  /* 0x000000ffff0d0224 */ /* 0x002fca00078e000f */
[----:B----4-:R-:W-:-:S13]  /*1540*/  ISETP.GT.AND P0, PT, R10, R13, PT ;  /* 0x0000000d0a00720c */ /* 0x010fda0003f04270 */
[----:B------:R3:W-:Y:S04]  /*1550*/  @P0 ST.E desc[UR36][R4.64+0xc], R13 ;  /* 0x00000c0d04000985 */ /* 0x0007e8000c101924 */
[----:B------:R3:W-:Y:S02]  /*1560*/  @P0 ST.E desc[UR36][R6.64], R10 ;  /* 0x0000000a06000985 */ /* 0x0007e4000c101924 */
.L_x_33:
[----:B------:R-:W-:Y:S05]  /*1570*/  BSYNC.RECONVERGENT B1 ;  /* 0x0000000000017941 */ /* 0x000fea0003800200 */
.L_x_32:
[----:B------:R-:W-:Y:S05]  /*1580*/  @!P1 BRA `(.L_x_28) ;  /* 0x0000000000689947 */ /* 0x000fea0003800000 */
[C---:B---3--:R-:W-:Y:S01]  /*1590*/  LOP3.LUT R4, R0.reuse, 0x3, RZ, 0xc0, !PT ;  /* 0x0000000300047812 */ /* 0x048fe200078ec0ff */
[----:B------:R-:W-:Y:S01]  /*15a0*/  BSSY.RECONVERGENT B1, `(.L_x_34) ;  /* 0x0000011000017945 */ /* 0x000fe20003800200 */
[----:B------:R-:W-:Y:S02]  /*15b0*/  LOP3.LUT R5, R0, 0x1, RZ, 0xc0, !PT ;  /* 0x0000000100057812 */ /* 0x000fe400078ec0ff */
[----:B------:R-:W-:Y:S02]  /*15c0*/  ISETP.NE.AND P0, PT, R4, 0x1, PT ;  /* 0x000000010400780c */ /* 0x000fe40003f05270 */
[----:B------:R-:W-:-:S11]  /*15d0*/  ISETP.NE.U32.AND P1, PT, R5, 0x1, PT ;  /* 0x000000010500780c */ /* 0x000fd60003f25070 */
[----:B------:R-:W-:Y:S05]  /*15e0*/  @!P0 BRA `(.L_x_35) ;  /* 0x0000000000308947 */ /* 0x000fea0003800000 */
[----:B------:R-:W-:Y:S01]  /*15f0*/  IMAD.WIDE.U32 R4, R11, 0x4, R2 ;  /* 0x000000040b047825 */ /* 0x000fe200078e0002 */
[----:B------:R-:W3:Y:S04]  /*1600*/  LD.E R13, desc[UR36][R6.64] ;  /* 0x00000024060d7980 */ /* 0x000ee8000c101900 */
[----:B------:R-:W3:Y:S02]  /*1610*/  LD.E R10, desc[UR36][R4.64] ;  /* 0x00000024040a7980 */ /* 0x000ee4000c101900 */
[----:B---3--:R-:W-:-:S13]  /*1620*/  ISETP.GT.AND P0, PT, R10, R13, PT ;  /* 0x0000000d0a00720c */ /* 0x008fda0003f04270 */
[----:B------:R1:W-:Y:S04]  /*1630*/  @P0 ST.E desc[UR36][R4.64], R13 ;  /* 0x0000000d04000985 */ /* 0x0003e8000c101924 */
[----:B------:R3:W-:Y:S04]  /*1640*/  @P0 ST.E desc[UR36][R6.64], R10 ;  /* 0x0000000a06000985 */ /* 0x0007e8000c101924 */
[----:B------:R-:W4:Y:S01]  /*1650*/  LD.E R12, desc[UR36][R4.64+0x4] ;  /* 0x00000424040c7980 */ /* 0x000f22000c101900 */
[----:B------:R-:W-:Y:S01]  /*1660*/  IADD3 R11, PT, PT, R11, 0x2, RZ ;  /* 0x000000020b0b7810 */ /* 0x000fe20007ffe0ff */
[----:B-1----:R-:W-:-:S05]  /*1670*/  @P0 IMAD.MOV.U32 R13, RZ, RZ, R10 ;  /* 0x000000ffff0d0224 */ /* 0x002fca00078e000a */
[----:B----4-:R-:W-:-:S13]  /*1680*/  ISETP.GT.AND P0, PT, R12, R13, PT ;  /* 0x0000000d0c00720c */ /* 0x010fda0003f04270 */
[----:B------:R3:W-:Y:S04]  /*1690*/  @P0 ST.E desc[UR36][R4.64+0x4], R13 ;  /* 0x0000040d04000985 */ /* 0x0007e8000c101924 */
[----:B------:R3:W-:Y:S02]  /*16a0*/  @P0 ST.E desc[UR36][R6.64], R12 ;  /* 0x0000000c06000985 */ /* 0x0007e4000c101924 */
.L_x_35:
[----:B------:R-:W-:Y:S05]  /*16b0*/  BSYNC.RECONVERGENT B1 ;  /* 0x0000000000017941 */ /* 0x000fea0003800200 */
.L_x_34:
[----:B------:R-:W-:Y:S05]  /*16c0*/  @P1 BRA `(.L_x_28) ;  /* 0x0000000000181947 */ /* 0x000fea0003800000 */
[----:B---3--:R-:W-:Y:S02]  /*16d0*/  IMAD.WIDE.U32 R4, R11, 0x4, R2 ;  /* 0x000000040b047825 */ /* 0x008fe400078e0002 */
[----:B------:R-:W3:Y:S04]  /*16e0*/  LD.E R11, desc[UR36][R6.64] ;  /* 0x00000024060b7980 */ /* 0x000ee8000c101900 */
[----:B------:R-:W3:Y:S02]  /*16f0*/  LD.E R10, desc[UR36][R4.64] ;  /* 0x00000024040a7980 */ /* 0x000ee4000c101900 */
[----:B---3--:R-:W-:-:S13]  /*1700*/  ISETP.GT.AND P0, PT, R10, R11, PT ;  /* 0x0000000b0a00720c */ /* 0x008fda0003f04270 */
[----:B------:R1:W-:Y:S04]  /*1710*/  @P0 ST.E desc[UR36][R4.64], R11 ;  /* 0x0000000b04000985 */ /* 0x0003e8000c101924 */
[----:B------:R1:W-:Y:S02]  /*1720*/  @P0 ST.E desc[UR36][R6.64], R10 ;  /* 0x0000000a06000985 */ /* 0x0003e4000c101924 */
.L_x_28:
[----:B------:R-:W-:Y:S05]  /*1730*/  BSYNC.RECONVERGENT B0 ;  /* 0x0000000000007941 */ /* 0x000fea0003800200 */
.L_x_27:
[----:B------:R-:W-:-:S05]  /*1740*/  VIADD R9, R9, 0x1 ;  /* 0x0000000109097836 */ /* 0x000fca0000000000 */
[----:B------:R-:W-:-:S13]  /*1750*/  ISETP.NE.AND P0, PT, R9, R16, PT ;  /* 0x000000100900720c */ /* 0x000fda0003f05270 */
[----:B------:R-:W-:Y:S05]  /*1760*/  @!P0 EXIT ;  /* 0x000000000000894d */ /* 0x000fea0003800000 */
[----:B------:R-:W-:Y:S02]  /*1770*/  VIADD R8, R8, 0x1 ;  /* 0x0000000108087836 */ /* 0x000fe40000000000 */
[----:B------:R-:W-:Y:S01]  /*1780*/  VIADD R0, R0, 0x1 ;  /* 0x0000000100007836 */ /* 0x000fe20000000000 */
[----:B------:R-:W-:Y:S06]  /*1790*/  BRA `(.L_x_36) ;  /* 0xfffffff800047947 */ /* 0x000fec000383ffff */
.L_x_2:
        /* <DEDUP_REMOVED lines=14> */
.L_x_39:
[----:B------:R-:W0:Y:S01]  /*1880*/  LDC.64 R2, c[0x0][0x388] ;  /* 0x0000e200ff027b82 */ /* 0x000e220000000a00 */
[----:B------:R1:W5:Y:S01]  /*1890*/  LDG.E R6, desc[UR36][R16.64] ;  /* 0x0000002410067981 */ /* 0x000362000c1e1900 */
[----:B0-----:R-:W-:-:S05]  /*18a0*/  IMAD.WIDE R2, R18, 0x8, R2 ;  /* 0x0000000812027825 */ /* 0x001fca00078e0202 */
[----:B------:R1:W5:Y:S01]  /*18b0*/  LDG.E.64 R4, desc[UR36][R2.64] ;  /* 0x0000002402047981 */ /* 0x000362000c1e1b00 */
[----:B------:R-:W-:Y:S01]  /*18c0*/  MOV R20, 0x18f0 ;  /* 0x000018f000147802 */ /* 0x000fe20000000f00 */
[----:B------:R-:W-:-:S07]  /*18d0*/  IMAD.MOV.U32 R21, RZ, RZ, 0x0 ;  /* 0x00000000ff157424 */ /* 0x000fce00078e00ff */
[----:B-1---5:R-:W-:Y:S05]  /*18e0*/  CALL.REL.NOINC `($_Z8myKernelP9inputDataP10outputData$_Z10merge_sortPii) ;  /* 0x0000006800487944 */ /* 0x022fea0003c00000 */
[----:B------:R-:W-:Y:S05]  /*18f0*/  EXIT ;  /* 0x000000000000794d */ /* 0x000fea0003800000 */
.L_x_38:
[----:B------:R-:W-:Y:S01]  /*1900*/  MOV R0, 0x10 ;  /* 0x0000001000007802 */ /* 0x000fe20000000f00 */
[----:B------:R-:W0:Y:S01]  /*1910*/  LDCU.64 UR4, c[0x4][0x50] ;  /* 0x01000a00ff0477ac */ /* 0x000e220008000a00 */
[----:B------:R-:W-:Y:S02]  /*1920*/  CS2R R6, SRZ ;  /* 0x0000000000067805 */ /* 0x000fe4000001ff00 */
[----:B------:R1:W2:Y:S01]  /*1930*/  LDC.64 R2, c[0x4][R0] ;  /* 0x0100000000027b82 */ /* 0x0002a20000000a00 */
[----:B0-----:R-:W-:Y:S01]  /*1940*/  IMAD.U32 R4, RZ, RZ, UR4 ;  /* 0x00000004ff047e24 */ /* 0x001fe2000f8e00ff */
[----:B-1----:R-:W-:-:S07]  /*1950*/  MOV R5, UR5 ;  /* 0x0000000500057c02 */ /* 0x002fce0008000f00 */
[----:B------:R-:W-:-:S07]  /*1960*/  LEPC R20, `(.L_x_40) ;  /* 0x000000001014794e */ /* 0x000fce0000000000 */
[----:B--2---:R-:W-:Y:S05]  /*1970*/  CALL.ABS.NOINC R2 ;  /* 0x0000000002007343 */ /* 0x004fea0003c00000 */
.L_x_40:
[----:B------:R-:W2:Y:S01]  /*1980*/  LDG.E R16, desc[UR36][R16.64] ;  /* 0x0000002410107981 */ /* 0x000ea2000c1e1900 */
[----:B------:R-:W0:Y:S02]  /*1990*/  LDC.64 R2, c[0x0][0x388] ;  /* 0x0000e200ff027b82 */ /* 0x000e240000000a00 */
[----:B0-----:R-:W-:Y:S01]  /*19a0*/  IMAD.WIDE R2, R18, 0x8, R2 ;  /* 0x0000000812027825 */ /* 0x001fe200078e0202 */
[----:B--2---:R-:W-:-:S13]  /*19b0*/  ISETP.GE.AND P0, PT, R16, 0x1, PT ;  /* 0x000000011000780c */ /* 0x004fda0003f06270 */
[----:B------:R-:W-:Y:S05]  /*19c0*/  @!P0 EXIT ;  /* 0x000000000000894d */ /* 0x000fea0003800000 */
[----:B------:R-:W5:Y:S01]  /*19d0*/  LDG.E.64 R2, desc[UR36][R2.64] ;  /* 0x0000002402027981 */ /* 0x000f62000c1e1b00 */
[----:B------:R-:W-:-:S07]  /*19e0*/  IMAD.MOV.U32 R9, RZ, RZ, RZ ;  /* 0x000000ffff097224 */ /* 0x000fce00078e00ff */
.L_x_44:
[----:B------:R-:W-:Y:S01]  /*19f0*/  ISETP.NE.AND P0, PT, R9, RZ, PT ;  /* 0x000000ff0900720c */ /* 0x000fe20003f05270 */
[----:B------:R-:W-:-:S12]  /*1a00*/  BSSY.RECONVERGENT B0, `(.L_x_41) ;  /* 0x0000010000007945 */ /* 0x000fd80003800200 */
[----:B-1----:R-:W-:Y:S05]  /*1a10*/  @!P0 BRA `(.L_x_42) ;  /* 0x0000000000388947 */ /* 0x002fea0003800000 */
[----:B-----5:R-:W-:-:S05]  /*1a20*/  IMAD.WIDE.U32 R4, R9, 0x4, R2 ;  /* 0x0000000409047825 */ /* 0x020fca00078e0002 */
[----:B------:R0:W5:Y:S01]  /*1a30*/  LD.E R13, desc[UR36][R4.64] ;  /* 0x00000024040d7980 */ /* 0x000162000c101900 */
[----:B------:R-:W-:-:S07]  /*1a40*/  IMAD.MOV.U32 R11, RZ, RZ, R9 ;  /* 0x000000ffff0b7224 */ /* 0x000fce00078e0009 */
.L_x_43:
[----:B------:R-:W-:-:S04]  /*1a50*/  VIADD R15, R11, 0xffffffff ;  /* 0xffffffff0b0f7836 */ /* 0x000fc80000000000 */
[----:B01----:R-:W-:-:S05]  /*1a60*/  IMAD.WIDE.U32 R4, R15, 0x4, R2 ;  /* 0x000000040f047825 */ /* 0x003fca00078e0002 */
[----:B------:R-:W2:Y:S02]  /*1a70*/  LD.E R0, desc[UR36][R4.64] ;  /* 0x0000002404007980 */ /* 0x000ea4000c101900 */
[----:B--2--5:R-:W-:-:S13]  /*1a80*/  ISETP.GT.AND P0, PT, R0, R13, PT ;  /* 0x0000000d0000720c */ /* 0x024fda0003f04270 */
[----:B------:R-:W-:Y:S05]  /*1a90*/  @!P0 BRA `(.L_x_42) ;  /* 0x0000000000188947 */ /* 0x000fea0003800000 */
[C---:B------:R-:W-:Y:S01]  /*1aa0*/  IMAD.WIDE.U32 R6, R11.reuse, 0x4, R2 ;  /* 0x000000040b067825 */ /* 0x040fe200078e0002 */
[----:B------:R-:W-:-:S03]  /*1ab0*/  ISETP.GT.AND P0, PT, R11, 0x1, PT ;  /* 0x000000010b00780c */ /* 0x000fc60003f04270 */
[----:B------:R-:W-:Y:S01]  /*1ac0*/  IMAD.MOV.U32 R11, RZ, RZ, R15 ;  /* 0x000000ffff0b7224 */ /* 0x000fe200078e000f */
[----:B------:R1:W-:Y:S04]  /*1ad0*/  ST.E desc[UR36][R6.64], R0 ;  /* 0x0000000006007985 */ /* 0x0003e8000c101924 */
[----:B------:R1:W-:Y:S05]  /*1ae0*/  ST.E desc[UR36][R4.64], R13 ;  /* 0x0000000d04007985 */ /* 0x0003ea000c101924 */
[----:B------:R-:W-:Y:S05]  /*1af0*/  @P0 BRA `(.L_x_43) ;  /* 0xfffffffc00d40947 */ /* 0x000fea000383ffff */
.L_x_42:
[----:B------:R-:W-:Y:S05]  /*1b00*/  BSYNC.RECONVERGENT B0 ;  /* 0x0000000000007941 */ /* 0x000fea0003800200 */
.L_x_41:
[----:B------:R-:W-:-:S05]  /*1b10*/  VIADD R9, R9, 0x1 ;  /* 0x0000000109097836 */ /* 0x000fca0000000000 */
[----:B------:R-:W-:-:S13]  /*1b20*/  ISETP.NE.AND P0, PT, R9, R16, PT ;  /* 0x000000100900720c */ /* 0x000fda0003f05270 */
[----:B------:R-:W-:Y:S05]  /*1b30*/  @!P0 EXIT ;  /* 0x000000000000894d */ /* 0x000fea0003800000 */
[----:B------:R-:W-:Y:S05]  /*1b40*/  BRA `(.L_x_44) ;  /* 0xfffffffc00a87947 */ /* 0x000fea000383ffff */
.L_x_37:
        /* <DEDUP_REMOVED lines=8> */
.L_x_45:
[----:B------:R-:W2:Y:S01]  /*1bd0*/  LDG.E R16, desc[UR36][R16.64] ;  /* 0x0000002410107981 */ /* 0x000ea2000c1e1900 */
[----:B------:R-:W0:Y:S02]  /*1be0*/  LDC.64 R2, c[0x0][0x388] ;  /* 0x0000e200ff027b82 */ /* 0x000e240000000a00 */
[----:B0-----:R-:W-:Y:S01]  /*1bf0*/  IMAD.WIDE R2, R18, 0x8, R2 ;  /* 0x0000000812027825 */ /* 0x001fe200078e0202 */
[----:B--2---:R-:W-:-:S13]  /*1c00*/  ISETP.GE.AND P0, PT, R16, 0x2, PT ;  /* 0x000000021000780c */ /* 0x004fda0003f06270 */
[----:B------:R-:W-:Y:S05]  /*1c10*/  @!P0 EXIT ;  /* 0x000000000000894d */ /* 0x000fea0003800000 */
[----:B------:R-:W5:Y:S01]  /*1c20*/  LDG.E.64 R2, desc[UR36][R2.64] ;  /* 0x0000002402027981 */ /* 0x000f62000c1e1b00 */
[----:B------:R-:W-:-:S07]  /*1c30*/  MOV R7, R16 ;  /* 0x0000001000077202 */ /* 0x000fce0000000f00 */
.L_x_52:
[--C-:B------:R-:W-:Y:S01]  /*1c40*/  IMAD.MOV.U32 R0, RZ, RZ, R7.reuse ;  /* 0x000000ffff007224 */ /* 0x100fe200078e0007 */
[----:B------:R-:W-:Y:S01]  /*1c50*/  SHF.R.U32.HI R7, RZ, 0x1, R7 ;  /* 0x00000001ff077819 */ /* 0x000fe20000011607 */
[----:B------:R-:W-:Y:S03]  /*1c60*/  BSSY.RECONVERGENT B0, `(.L_x_46) ;  /* 0x000001b000007945 */ /* 0x000fe60003800200 */
[----:B------:R-:W-:-:S13]  /*1c70*/  ISETP.GE.AND P0, PT, R7, R16, PT ;  /* 0x000000100700720c */ /* 0x000fda0003f06270 */
[----:B------:R-:W-:Y:S05]  /*1c80*/  @P0 BRA `(.L_x_47) ;  /* 0x0000000000600947 */ /* 0x000fea0003800000 */
[----:B------:R-:W-:-:S07]  /*1c90*/  IMAD.MOV.U32 R9, RZ, RZ, R7 ;  /* 0x000000ffff097224 */ /* 0x000fce00078e0007 */
.L_x_51:
[----:B-----5:R-:W-:-:S05]  /*1ca0*/  IMAD.WIDE.U32 R4, R9, 0x4, R2 ;  /* 0x0000000409047825 */ /* 0x020fca00078e0002 */
[----:B------:R0:W5:Y:S01]  /*1cb0*/  LD.E R13, desc[UR36][R4.64] ;  /* 0x00000024040d7980 */ /* 0x000162000c101900 */
[----:B------:R-:W-:Y:S01]  /*1cc0*/  ISETP.GE.U32.AND P0, PT, R9, R7, PT ;  /* 0x000000070900720c */ /* 0x000fe20003f06070 */
[----:B------:R-:W-:Y:S01]  /*1cd0*/  BSSY.RECONVERGENT B1, `(.L_x_48) ;  /* 0x000000e000017945 */ /* 0x000fe20003800200 */
[----:B------:R-:W-:-:S11]  /*1ce0*/  IMAD.MOV.U32 R11, RZ, RZ, R9 ;  /* 0x000000ffff0b7224 */ /* 0x000fd600078e0009 */
[----:B0-----:R-:W-:Y:S05]  /*1cf0*/  @!P0 BRA `(.L_x_49) ;  /* 0x00000000002c8947 */ /* 0x001fea0003800000 */
[----:B------:R-:W-:-:S07]  /*1d00*/  IMAD.MOV.U32 R11, RZ, RZ, R9 ;  /* 0x000000ffff0b7224 */ /* 0x000fce00078e0009 */
.L_x_50:
[----:B------:R-:W-:-:S04]  /*1d10*/  IMAD.IADD R6, R11, 0x1, -R7 ;  /* 0x000000010b067824 */ /* 0x000fc800078e0a07 */
[----:B0-----:R-:W-:-:S05]  /*1d20*/  IMAD.WIDE R4, R6, 0x4, R2 ;  /* 0x0000000406047825 */ /* 0x001fca00078e0202 */
[----:B------:R-:W2:Y:S02]  /*1d30*/  LD.E R8, desc[UR36][R4.64] ;  /* 0x0000002404087980 */ /* 0x000ea4000c101900 */
[----:B--2--5:R-:W-:-:S13]  /*1d40*/  ISETP.GE.AND P0, PT, R13, R8, PT ;  /* 0x000000080d00720c */ /* 0x024fda0003f06270 */
[----:B------:R-:W-:Y:S05]  /*1d50*/  @P0 BRA `(.L_x_49) ;  /* 0x0000000000140947 */ /* 0x000fea0003800000 */
[----:B------:R-:W-:Y:S01]  /*1d60*/  IMAD.WIDE R4, R11, 0x4, R2 ;  /* 0x000000040b047825 */ /* 0x000fe200078e0202 */
[----:B------:R-:W-:-:S03]  /*1d70*/  ISETP.GE.AND P0, PT, R6, R7, PT ;  /* 0x000000070600720c */ /* 0x000fc60003f06270 */
[----:B------:R-:W-:Y:S01]  /*1d80*/  IMAD.MOV.U32 R11, RZ, RZ, R6 ;  /* 0x000000ffff0b7224 */ /* 0x000fe200078e0006 */
[----:B------:R0:W-:Y:S09]  /*1d90*/  ST.E desc[UR36][R4.64], R8 ;  /* 0x0000000804007985 */ /* 0x0001f2000c101924 */
[----:B------:R-:W-:Y:S05]  /*1da0*/  @P0 BRA `(.L_x_50) ;  /* 0xfffffffc00d80947 */ /* 0x000fea000383ffff */
.L_x_49:
[----:B------:R-:W-:Y:S05]  /*1db0*/  BSYNC.RECONVERGENT B1 ;  /* 0x0000000000017941 */ /* 0x000fea0003800200 */
.L_x_48:
[----:B0-----:R-:W-:-:S04]  /*1dc0*/  IMAD.WIDE R4, R11, 0x4, R2 ;  /* 0x000000040b047825 */ /* 0x001fc800078e0202 */
[----:B------:R-:W-:Y:S01]  /*1dd0*/  VIADD R9, R9, 0x1 ;  /* 0x0000000109097836 */ /* 0x000fe20000000000 */
[----:B-----5:R0:W-:Y:S04]  /*1de0*/  ST.E desc[UR36][R4.64], R13 ;  /* 0x0000000d04007985 */ /* 0x0201e8000c101924 */
[----:B------:R-:W-:-:S13]  /*1df0*/  ISETP.NE.AND P0, PT, R9, R16, PT ;  /* 0x000000100900720c */ /* 0x000fda0003f05270 */
[----:B0-----:R-:W-:Y:S05]  /*1e00*/  @P0 BRA `(.L_x_51) ;  /* 0xfffffffc00a40947 */ /* 0x001fea000383ffff */
.L_x_47:
[----:B------:R-:W-:Y:S05]  /*1e10*/  BSYNC.RECONVERGENT B0 ;  /* 0x0000000000007941 */ /* 0x000fea0003800200 */
.L_x_46:
[----:B------:R-:W-:-:S13]  /*1e20*/  ISETP.GE.U32.AND P0, PT, R0, 0x4, PT ;  /* 0x000000040000780c */ /* 0x000fda0003f06070 */
[----:B------:R-:W-:Y:S05]  /*1e30*/  @!P0 EXIT ;  /* 0x000000000000894d */ /* 0x000fea0003800000 */
[----:B------:R-:W-:Y:S05]  /*1e40*/  BRA `(.L_x_52) ;  /* 0xfffffffc007c7947 */ /* 0x000fea000383ffff */
.L_x_1:
        /* <DEDUP_REMOVED lines=12> */
[----:B0-----:R-:W-:Y:S01]  /*1f10*/  MOV R4, UR4 ;  /* 0x0000000400047c02 */ /* 0x001fe20008000f00 */
[----:B-1----:R-:W-:-:S07]  /*1f20*/  IMAD.U32 R5, RZ, RZ, UR5 ;  /* 0x00000005ff057e24 */ /* 0x002fce000f8e00ff */
[----:B------:R-:W-:-:S07]  /*1f30*/  LEPC R20, `(.L_x_56) ;  /* 0x000000001014794e */ /* 0x000fce0000000000 */
[----:B--2---:R-:W-:Y:S05]  /*1f40*/  CALL.ABS.NOINC R2 ;  /* 0x0000000002007343 */ /* 0x004fea0003c00000 */
.L_x_56:
[----:B------:R-:W0:Y:S01]  /*1f50*/  LDC.64 R2, c[0x0][0x388] ;  /* 0x0000e200ff027b82 */ /* 0x000e220000000a00 */
[----:B------:R-:W2:Y:S01]  /*1f60*/  LDG.E R7, desc[UR36][R16.64] ;  /* 0x0000002410077981 */ /* 0x000ea2000c1e1900 */
[----:B0-----:R-:W-:-:S05]  /*1f70*/  IMAD.WIDE R2, R18, 0x8, R2 ;  /* 0x0000000812027825 */ /* 0x001fca00078e0202 */
[----:B------:R0:W5:Y:S01]  /*1f80*/  LDG.E.64 R4, desc[UR36][R2.64] ;  /* 0x0000002402047981 */ /* 0x000162000c1e1b00 */
[----:B------:R-:W-:Y:S01]  /*1f90*/  IMAD.MOV.U32 R6, RZ, RZ, RZ ;  /* 0x000000ffff067224 */ /* 0x000fe200078e00ff */
[----:B------:R-:W-:Y:S01]  /*1fa0*/  MOV R20, 0x1fe0 ;  /* 0x00001fe000147802 */ /* 0x000fe20000000f00 */
[----:B------:R-:W-:Y:S02]  /*1fb0*/  IMAD.MOV.U32 R21, RZ, RZ, 0x0 ;  /* 0x00000000ff157424 */ /* 0x000fe400078e00ff */
[----:B0-2---:R-:W-:-:S07]  /*1fc0*/  VIADD R7, R7, 0xffffffff ;  /* 0xffffffff07077836 */ /* 0x005fce0000000000 */
[----:B-----5:R-:W-:Y:S05]  /*1fd0*/  CALL.REL.NOINC `($_Z8myKernelP9inputDataP10outputData$_Z10quick_sortPiii) ;  /* 0x0000008400247944 */ /* 0x020fea0003c00000 */
[----:B------:R-:W-:Y:S05]  /*1fe0*/  EXIT ;  /* 0x000000000000794d */ /* 0x000fea0003800000 */
.L_x_55:
        /* <DEDUP_REMOVED lines=8> */
.L_x_57:
[----:B------:R-:W2:Y:S01]  /*2070*/  LDG.E R16, desc[UR36][R16.64] ;  /* 0x0000002410107981 */ /* 0x000ea2000c1e1900 */
[----:B------:R-:W0:Y:S02]  /*2080*/  LDC.64 R2, c[0x0][0x388] ;  /* 0x0000e200ff027b82 */ /* 0x000e240000000a00 */
[----:B0-----:R-:W-:Y:S01]  /*2090*/  IMAD.WIDE R2, R18, 0x8, R2 ;  /* 0x0000000812027825 */ /* 0x001fe200078e0202 */
[----:B--2---:R-:W-:-:S13]  /*20a0*/  ISETP.GE.AND P0, PT, R16, 0x2, PT ;  /* 0x000000021000780c */ /* 0x004fda0003f06270 */
[----:B------:R-:W-:Y:S05]  /*20b0*/  @!P0 EXIT ;  /* 0x000000000000894d */ /* 0x000fea0003800000 */
[----:B------:R-:W5:Y:S01]  /*20c0*/  LDG.E.64 R2, desc[UR36][R2.64] ;  /* 0x0000002402027981 */ /* 0x000f62000c1e1b00 */
[----:B------:R-:W-:Y:S01]  /*20d0*/  IMAD.MOV.U32 R5, RZ, RZ, RZ ;  /* 0x000000ffff057224 */ /* 0x000fe200078e00ff */
[----:B------:R-:W-:Y:S02]  /*20e0*/  PRMT R0, RZ, 0x7610, R0 ;  /* 0x00007610ff007816 */ /* 0x000fe40000000000 */
[----:B------:R-:W-:Y:S02]  /*20f0*/  PRMT R4, RZ, 0x7610, R4 ;  /* 0x00007610ff047816 */ /* 0x000fe40000000004 */
[----:B------:R-:W-:-:S07]  /*2100*/  MOV R6, R16 ;  /* 0x0000001000067202 */ /* 0x000fce0000000f00 */
.L_x_73:
[----:B------:R-:W-:Y:S01]  /*2110*/  IMAD.IADD R7, R5, 0x1, -R16 ;  /* 0x0000000105077824 */ /* 0x000fe200078e0a10 */
[----:B------:R-:W-:Y:S01]  /*2120*/  BSSY.RECONVERGENT B0, `(.L_x_58) ;  /* 0x000005d000007945 */ /* 0x000fe20003800200 */
[----:B------:R-:W-:Y:S01]  /*2130*/  LOP3.LUT P0, RZ, R6, 0xf, RZ, 0xc0, !PT ;  /* 0x0000000f06ff7812 */ /* 0x000fe2000780c0ff */
[----:B------:R-:W-:Y:S02]  /*2140*/  IMAD.MOV.U32 R17, RZ, RZ, RZ ;  /* 0x000000ffff117224 */ /* 0x000fe400078e00ff */
[----:B------:R-:W-:Y:S01]  /*2150*/  ISETP.GT.U32.AND P1, PT, R7, -0x10, PT ;  /* 0xfffffff00700780c */ /* 0x000fe20003f24070 */
[----:B------:R-:W-:-:S12]  /*2160*/  IMAD.MOV.U32 R7, RZ, RZ, RZ ;  /* 0x000000ffff077224 */ /* 0x000fd800078e00ff */
[----:B-1----:R-:W-:Y:S05]  /*2170*/  @P1 BRA `(.L_x_59) ;  /* 0x00000004005c1947 */ /* 0x002fea0003800000 */
[----:B------:R-:W-:Y:S01]  /*2180*/  LOP3.LUT R7, R6, 0xfffffff0, RZ, 0xc0, !PT ;  /* 0xfffffff006077812 */ /* 0x000fe200078ec0ff */
[----:B------:R-:W-:Y:S02]  /*2190*/  IMAD.MOV.U32 R18, RZ, RZ, RZ ;  /* 0x000000ffff127224 */ /* 0x000fe400078e00ff */
[----:B------:R-:W-:-:S07]  /*21a0*/  IMAD.MOV.U32 R17, RZ, RZ, RZ ;  /* 0x000000ffff117224 */ /* 0x000fce00078e00ff */
.L_x_60:
[----:B-----5:R-:W-:-:S04]  /*21b0*/  IMAD.WIDE.U32 R10, R17, 0x4, R2 ;  /* 0x00000004110a7825 */ /* 0x020fc800078e0002 */
[----:B------:R-:W-:Y:S02]  /*21c0*/  IMAD.WIDE.U32 R8, R18, 0x4, R2 ;  /* 0x0000000412087825 */ /* 0x000fe400078e0002 */
[----:B------:R-:W2:Y:S04]  /*21d0*/  LD.E R11, desc[UR36][R10.64] ;  /* 0x000000240a0b7980 */ /* 0x000ea8000c101900 */
[----:B------:R-:W2:Y:S04]  /*21e0*/  LD.E R12, desc[UR36][R8.64] ;  /* 0x00000024080c7980 */ /* 0x000ea8000c101900 */
[----:B------:R-:W3:Y:S04]  /*21f0*/  LD.E R14, desc[UR36][R8.64+0x4] ;  /* 0x00000424080e7980 */ /* 0x000ee8000c101900 */
[----:B------:R-:W4:Y:S01]  /*2200*/  LD.E R19, desc[UR36][R8.64+0x8] ;  /* 0x0000082408137980 */ /* 0x000f22000c101900 */
[----:B--2---:R-:W-:-:S04]  /*2210*/  ISETP.GT.AND P1, PT, R12, R11, PT ;  /* 0x0000000b0c00720c */ /* 0x004fc80003f24270 */
[----:B------:R-:W-:-:S05]  /*2220*/  SEL R17, R18, R17, P1 ;  /* 0x0000001112117207 */ /* 0x000fca0000800000 */
[----:B------:R-:W-:-:S06]  /*2230*/  IMAD.WIDE.U32 R12, R17, 0x4, R2 ;  /* 0x00000004110c7825 */ /* 0x000fcc00078e0002 */
[----:B------:R-:W3:Y:S02]  /*2240*/  LD.E R13, desc[UR36][R12.64] ;  /* 0x000000240c0d7980 */ /* 0x000ee4000c101900 */
[----:B---3--:R-:W-:-:S13]  /*2250*/  ISETP.GT.AND P1, PT, R14, R13, PT ;  /* 0x0000000d0e00720c */ /* 0x008fda0003f24270 */
[----:B------:R-:W-:-:S04]  /*2260*/  @P1 VIADD R17, R18, 0x1 ;  /* 0x0000000112111836 */ /* 0x000fc80000000000 */
[----:B------:R-:W-:-:S06]  /*2270*/  IMAD.WIDE.U32 R14, R17, 0x4, R2 ;  /* 0x00000004110e7825 */ /* 0x000fcc00078e0002 */
[----:B------:R-:W4:Y:S02]  /*2280*/  LD.E R14, desc[UR36][R14.64] ;  /* 0x000000240e0e7980 */ /* 0x000f24000c101900 */
[----:B----4-:R-:W-:Y:S02]  /*2290*/  ISETP.GT.AND P1, PT, R19, R14, PT ;  /* 0x0000000e1300720c */ /* 0x010fe40003f24270 */
[----:B------:R-:W2:Y:S11]  /*22a0*/  LD.E R19, desc[UR36][R8.64+0xc] ;  /* 0x00000c2408137980 */ /* 0x000eb6000c101900 */
[----:B------:R-:W-:-:S04]  /*22b0*/  @P1 VIADD R17, R18, 0x2 ;  /* 0x0000000212111836 */ /* 0x000fc80000000000 */
[----:B------:R-:W-:-:S06]  /*22c0*/  IMAD.WIDE.U32 R10, R17, 0x4, R2 ;  /* 0x00000004110a7825 */ /* 0x000fcc00078e0002 */
[----:B------:R-:W2:Y:S02]  /*22d0*/  LD.E R10, desc[UR36][R10.64] ;  /* 0x000000240a0a7980 */ /* 0x000ea4000c101900 */
[----:B--2---:R-:W-:Y:S02]  /*22e0*/  ISETP.GT.AND P1, PT, R19, R10, PT ;  /* 0x0000000a1300720c */ /* 0x004fe40003f24270 */
[----:B------:R-:W2:Y:S11]  /*22f0*/  LD.E R19, desc[UR36][R8.64+0x10] ;  /* 0x0000102408137980 */ /* 0x000eb6000c101900 */
[----:B------:R-:W-:-:S05]  /*2300*/  @P1 IADD3 R17, PT, PT, R18, 0x3, RZ ;  /* 0x0000000312111810 */ /* 0x000fca0007ffe0ff */
[----:B------:R-:W-:-:S06]  /*2310*/  IMAD.WIDE.U32 R12, R17, 0x4, R2 ;  /* 0x00000004110c7825 */ /* 0x000fcc00078e0002 */
[----:B------:R-:W2:Y:S02]  /*2320*/  LD.E R12, desc[UR36][R12.64] ;  /* 0x000000240c0c7980 */ /* 0x000ea4000c101900 */
[----:B--2---:R-:W-:Y:S02]  /*2330*/  ISETP.GT.AND P1, PT, R19, R12, PT ;  /* 0x0000000c1300720c */ /* 0x004fe40003f24270 */
[----:B------:R-:W2:Y:S11]  /*2340*/  LD.E R19, desc[UR36][R8.64+0x14] ;  /* 0x0000142408137980 */ /* 0x000eb6000c101900 */
[----:B------:R-:W-:-:S04]  /*2350*/  @P1 VIADD R17, R18, 0x4 ;  /* 0x0000000412111836 */ /* 0x000fc80000000000 */
        /* <DEDUP_REMOVED lines=52> */
[----:B--2---:R-:W-:-:S13]  /*26a0*/  ISETP.GT.AND P1, PT, R19, R10, PT ;  /* 0x0000000a1300720c */ /* 0x004fda0003f24270 */
[C---:B------:R-:W-:Y:S02]  /*26b0*/  @P1 VIADD R17, R18.reuse, 0xf ;  /* 0x0000000f12111836 */ /* 0x040fe40000000000 */
[----:B------:R-:W-:-:S05]  /*26c0*/  VIADD R18, R18, 0x10 ;  /* 0x0000001012127836 */ /* 0x000fca0000000000 */
[----:B------:R-:W-:-:S13]  /*26d0*/  ISETP.NE.AND P1, PT, R18, R7, PT ;  /* 0x000000071200720c */ /* 0x000fda0003f25270 */
[----:B------:R-:W-:Y:S05]  /*26e0*/  @P1 BRA `(.L_x_60) ;  /* 0xfffffff800b01947 */ /* 0x000fea000383ffff */
.L_x_59:
[----:B------:R-:W-:Y:S05]  /*26f0*/  BSYNC.RECONVERGENT B0 ;  /* 0x0000000000007941 */ /* 0x000fea0003800200 */
.L_x_58:
[----:B------:R-:W-:Y:S04]  /*2700*/  BSSY.RECONVERGENT B0, `(.L_x_61) ;  /* 0x000006d000007945 */ /* 0x000fe80003800200 */
[----:B------:R-:W-:Y:S05]  /*2710*/  @!P0 BRA `(.L_x_62) ;  /* 0x0000000400ac8947 */ /* 0x000fea0003800000 */
[----:B------:R-:W-:Y:S01]  /*2720*/  IMAD.MOV R9, RZ, RZ, -R4 ;  /* 0x000000ffff097224 */ /* 0x000fe200078e0a04 */
[----:B------:R-:W-:Y:S04]  /*2730*/  BSSY.RECONVERGENT B1, `(.L_x_63) ;  /* 0x0000032000017945 */ /* 0x000fe80003800200 */
[----:B------:R-:W-:-:S05]  /*2740*/  PRMT R9, R9, 0x7710, RZ ;  /* 0x0000771009097816 */ /* 0x000fca00000000ff */
[----:B------:R-:W-:-:S05]  /*2750*/  IMAD.IADD R8, R16, 0x1, R9 ;  /* 0x0000000110087824 */ /* 0x000fca00078e0209 */
[----:B------:R-:W-:-:S04]  /*2760*/  LOP3.LUT R8, R8, 0xf, RZ, 0xc0, !PT ;  /* 0x0000000f08087812 */ /* 0x000fc800078ec0ff */
[C---:B------:R-:W-:Y:S02]  /*2770*/  IADD3 R9, PT, PT, R8.reuse, -0x1, RZ ;  /* 0xffffffff08097810 */ /* 0x040fe40007ffe0ff */
[----:B------:R-:W-:Y:S02]  /*2780*/  LOP3.LUT P0, RZ, R8, 0x7, RZ, 0xc0, !PT ;  /* 0x0000000708ff7812 */ /* 0x000fe4000780c0ff */
[----:B------:R-:W-:-:S13]  /*2790*/  ISETP.GE.U32.AND P1, PT, R9, 0x7, PT ;  /* 0x000000070900780c */ /* 0x000fda0003f26070 */
[----:B------:R-:W-:Y:S05]  /*27a0*/  @!P1 BRA `(.L_x_64) ;  /* 0x0000000000a89947 */ /* 0x000fea0003800000 */
        /* <DEDUP_REMOVED lines=40> */
[C---:B------:R-:W-:Y:S01]  /*2a30*/  @P1 VIADD R17, R7.reuse, 0x7 ;  /* 0x0000000707111836 */ /* 0x040fe20000000000 */
[----:B------:R-:W-:-:S07]  /*2a40*/  IADD3 R7, PT, PT, R7, 0x8, RZ ;  /* 0x0000000807077810 */ /* 0x000fce0007ffe0ff */
.L_x_64:
[----:B------:R-:W-:Y:S05]  /*2a50*/  BSYNC.RECONVERGENT B1 ;  /* 0x0000000000017941 */ /* 0x000fea0003800200 */
.L_x_63:
[----:B------:R-:W-:Y:S05]  /*2a60*/  @!P0 BRA `(.L_x_62) ;  /* 0x0000000000d88947 */ /* 0x000fea0003800000 */
[----:B------:R-:W-:Y:S01]  /*2a70*/  IMAD.MOV R9, RZ, RZ, -R0 ;  /* 0x000000ffff097224 */ /* 0x000fe200078e0a00 */
[----:B------:R-:W-:Y:S04]  /*2a80*/  BSSY.RECONVERGENT B1, `(.L_x_65) ;  /* 0x0000020000017945 */ /* 0x000fe80003800200 */
[----:B------:R-:W-:-:S05]  /*2a90*/  PRMT R9, R9, 0x7710, RZ ;  /* 0x0000771009097816 */ /* 0x000fca00000000ff */
[----:B------:R-:W-:-:S05]  /*2aa0*/  IMAD.IADD R8, R16, 0x1, R9 ;  /* 0x0000000110087824 */ /* 0x000fca00078e0209 */
[----:B------:R-:W-:-:S04]  /*2ab0*/  LOP3.LUT R8, R8, 0xffff, RZ, 0xc0, !PT ;  /* 0x0000ffff08087812 */ /* 0x000fc800078ec0ff */
[C---:B------:R-:W-:Y:S02]  /*2ac0*/  LOP3.LUT R9, R8.reuse, 0x7, RZ, 0xc0, !PT ;  /* 0x0000000708097812 */ /* 0x040fe400078ec0ff */
[----:B------:R-:W-:-:S03]  /*2ad0*/  LOP3.LUT R18, R8, 0x3, RZ, 0xc0, !PT ;  /* 0x0000000308127812 */ /* 0x000fc600078ec0ff */
[----:B------:R-:W-:Y:S01]  /*2ae0*/  VIADD R9, R9, 0xffffffff ;  /* 0xffffffff09097836 */ /* 0x000fe20000000000 */
[----:B------:R-:W-:-:S04]  /*2af0*/  ISETP.NE.AND P1, PT, R18, RZ, PT ;  /* 0x000000ff1200720c */ /* 0x000fc80003f25270 */
        /* <DEDUP_REMOVED lines=21> */
[----:B--2---:R-:W-:-:S13]  /*2c50*/  ISETP.GT.AND P0, PT, R19, R10, PT ;  /* 0x0000000a1300720c */ /* 0x004fda0003f04270 */
[C---:B------:R-:W-:Y:S02]  /*2c60*/  @P0 VIADD R17, R7.reuse, 0x3 ;  /* 0x0000000307110836 */ /* 0x040fe40000000000 */
[----:B------:R-:W-:-:S07]  /*2c70*/  VIADD R7, R7, 0x4 ;  /* 0x0000000407077836 */ /* 0x000fce0000000000 */
.L_x_66:
[----:B------:R-:W-:Y:S05]  /*2c80*/  BSYNC.RECONVERGENT B1 ;  /* 0x0000000000017941 */ /* 0x000fea0003800200 */
.L_x_65:
[----:B------:R-:W-:Y:S05]  /*2c90*/  @!P1 BRA `(.L_x_62) ;  /* 0x00000000004c9947 */ /* 0x000fea0003800000 */
[----:B-----5:R-:W-:-:S04]  /*2ca0*/  IMAD.WIDE.U32 R10, R17, 0x4, R2 ;  /* 0x00000004110a7825 */ /* 0x020fc800078e0002 */
[----:B------:R-:W-:Y:S02]  /*2cb0*/  IMAD.WIDE.U32 R8, R7, 0x4, R2 ;  /* 0x0000000407087825 */ /* 0x000fe400078e0002 */
[----:B------:R-:W2:Y:S04]  /*2cc0*/  LD.E R11, desc[UR36][R10.64] ;  /* 0x000000240a0b7980 */ /* 0x000ea8000c101900 */
[----:B------:R-:W2:Y:S01]  /*2cd0*/  LD.E R12, desc[UR36][R8.64] ;  /* 0x00000024080c7980 */ /* 0x000ea2000c101900 */
[----:B------:R-:W-:Y:S02]  /*2ce0*/  ISETP.NE.AND P1, PT, R18, 0x1, PT ;  /* 0x000000011200780c */ /* 0x000fe40003f25270 */
[----:B--2---:R-:W-:-:S04]  /*2cf0*/  ISETP.GT.AND P0, PT, R12, R11, PT ;  /* 0x0000000b0c00720c */ /* 0x004fc80003f04270 */
[----:B------:R-:W-:-:S07]  /*2d00*/  SEL R17, R7, R17, P0 ;  /* 0x0000001107117207 */ /* 0x000fce0000000000 */
[----:B------:R-:W-:Y:S05]  /*2d10*/  @!P1 BRA `(.L_x_62) ;  /* 0x00000000002c9947 */ /* 0x000fea0003800000 */
[----:B------:R-:W-:Y:S01]  /*2d20*/  IMAD.WIDE.U32 R10, R17, 0x4, R2 ;  /* 0x00000004110a7825 */ /* 0x000fe200078e0002 */
[----:B------:R-:W2:Y:S05]  /*2d30*/  LD.E R12, desc[UR36][R8.64+0x4] ;  /* 0x00000424080c7980 */ /* 0x000eaa000c101900 */
[----:B------:R-:W2:Y:S01]  /*2d40*/  LD.E R11, desc[UR36][R10.64] ;  /* 0x000000240a0b7980 */ /* 0x000ea2000c101900 */
[----:B------:R-:W-:-:S13]  /*2d50*/  ISETP.NE.AND P1, PT, R18, 0x2, PT ;  /* 0x000000021200780c */ /* 0x000fda0003f25270 */
[----:B------:R-:W3:Y:S01]  /*2d60*/  @P1 LD.E R14, desc[UR36][R8.64+0x8] ;  /* 0x00000824080e1980 */ /* 0x000ee2000c101900 */
[----:B--2---:R-:W-:-:S13]  /*2d70*/  ISETP.GT.AND P0, PT, R12, R11, PT ;  /* 0x0000000b0c00720c */ /* 0x004fda0003f04270 */
[----:B------:R-:W-:-:S05]  /*2d80*/  @P0 IADD3 R17, PT, PT, R7, 0x1, RZ ;  /* 0x0000000107110810 */ /* 0x000fca0007ffe0ff */
[----:B------:R-:W-:-:S06]  /*2d90*/  @P1 IMAD.WIDE.U32 R12, R17, 0x4, R2 ;  /* 0x00000004110c1825 */ /* 0x000fcc00078e0002 */
[----:B------:R-:W3:Y:S02]  /*2da0*/  @P1 LD.E R13, desc[UR36][R12.64] ;  /* 0x000000240c0d1980 */ /* 0x000ee4000c101900 */
[----:B---3--:R-:W-:-:S13]  /*2db0*/  ISETP.GT.AND P0, PT, R14, R13, P1 ;  /* 0x0000000d0e00720c */ /* 0x008fda0000f04270 */
[----:B------:R-:W-:-:S07]  /*2dc0*/  @P0 VIADD R17, R7, 0x2 ;  /* 0x0000000207110836 */ /* 0x000fce0000000000 */
.L_x_62:
[----:B------:R-:W-:Y:S05]  /*2dd0*/  BSYNC.RECONVERGENT B0 ;  /* 0x0000000000007941 */ /* 0x000fea0003800200 */
.L_x_61:
[----:B------:R-:W-:Y:S01]  /*2de0*/  VIADD R14, R6, 0xffffffff ;  /* 0xffffffff060e7836 */ /* 0x000fe20000000000 */
[----:B------:R-:W-:Y:S04]  /*2df0*/  BSSY.RECONVERGENT B0, `(.L_x_67) ;  /* 0x000001e000007945 */ /* 0x000fe80003800200 */
[----:B------:R-:W-:-:S13]  /*2e00*/  ISETP.NE.AND P0, PT, R17, R14, PT ;  /* 0x0000000e1100720c */ /* 0x000fda0003f05270 */
[----:B------:R-:W-:Y:S05]  /*2e10*/  @!P0 BRA `(.L_x_68) ;  /* 0x00000000006c8947 */ /* 0x000fea0003800000 */
[----:B------:R-:W-:Y:S01]  /*2e20*/  ISETP.NE.AND P0, PT, R17, RZ, PT ;  /* 0x000000ff1100720c */ /* 0x000fe20003f05270 */
[----:B------:R-:W-:-:S12]  /*2e30*/  BSSY.RECONVERGENT B1, `(.L_x_69) ;  /* 0x000000d000017945 */ /* 0x000fd80003800200 */
[----:B------:R-:W-:Y:S05]  /*2e40*/  @!P0 BRA `(.L_x_70) ;  /* 0x00000000002c8947 */ /* 0x000fea0003800000 */
[----:B------:R-:W-:-:S07]  /*2e50*/  IMAD.MOV.U32 R7, RZ, RZ, RZ ;  /* 0x000000ffff077224 */ /* 0x000fce00078e00ff */
.L_x_71:
[----:B0----5:R-:W-:-:S04]  /*2e60*/  IMAD.WIDE R10, R17, 0x4, R2 ;  /* 0x00000004110a7825 */ /* 0x021fc800078e0202 */
[C---:B------:R-:W-:Y:S01]  /*2e70*/  IMAD.WIDE.U32 R8, R7.reuse, 0x4, R2 ;  /* 0x0000000407087825 */ /* 0x040fe200078e0002 */
[----:B------:R-:W2:Y:S04]  /*2e80*/  LD.E R15, desc[UR36][R10.64] ;  /* 0x000000240a0f7980 */ /* 0x000ea8000c101900 */
[----:B------:R-:W3:Y:S01]  /*2e90*/  LD.E R13, desc[UR36][R8.64] ;  /* 0x00000024080d7980 */ /* 0x000ee2000c101900 */
[----:B------:R-:W-:Y:S02]  /*2ea0*/  VIADD R7, R7, 0x1 ;  /* 0x0000000107077836 */ /* 0x000fe40000000000 */
[----:B------:R-:W-:-:S05]  /*2eb0*/  VIADD R17, R17, 0xffffffff ;  /* 0xffffffff11117836 */ /* 0x000fca0000000000 */
[----:B------:R-:W-:Y:S01]  /*2ec0*/  ISETP.GE.AND P0, PT, R7, R17, PT ;  /* 0x000000110700720c */ /* 0x000fe20003f06270 */
[----:B--2---:R0:W-:Y:S04]  /*2ed0*/  ST.E desc[UR36][R8.64], R15 ;  /* 0x0000000f08007985 */ /* 0x0041e8000c101924 */
[----:B---3--:R0:W-:Y:S08]  /*2ee0*/  ST.E desc[UR36][R10.64], R13 ;  /* 0x0000000d0a007985 */ /* 0x0081f0000c101924 */
[----:B------:R-:W-:Y:S05]  /*2ef0*/  @!P0 BRA `(.L_x_71) ;  /* 0xfffffffc00d88947 */ /* 0x000fea000383ffff */
.L_x_70:
[----:B------:R-:W-:Y:S05]  /*2f00*/  BSYNC.RECONVERGENT B1 ;  /* 0x0000000000017941 */ /* 0x000fea0003800200 */
.L_x_69:
[----:B------:R-:W-:Y:S02]  /*2f10*/  IMAD.MOV.U32 R7, RZ, RZ, RZ ;  /* 0x000000ffff077224 */ /* 0x000fe400078e00ff */
[----:B------:R-:W-:-:S07]  /*2f20*/  IMAD.MOV.U32 R12, RZ, RZ, R14 ;  /* 0x000000ffff0c7224 */ /* 0x000fce00078e000e */
.L_x_72:
[----:B01---5:R-:W-:-:S04]  /*2f30*/  IMAD.WIDE R10, R12, 0x4, R2 ;  /* 0x000000040c0a7825 */ /* 0x023fc800078e0202 */
[C---:B------:R-:W-:Y:S01]  /*2f40*/  IMAD.WIDE.U32 R8, R7.reuse, 0x4, R2 ;  /* 0x0000000407087825 */ /* 0x040fe200078e0002 */
[----:B------:R-:W2:Y:S04]  /*2f50*/  LD.E R15, desc[UR36][R10.64] ;  /* 0x000000240a0f7980 */ /* 0x000ea8000c101900 */
[----:B------:R-:W3:Y:S01]  /*2f60*/  LD.E R13, desc[UR36][R8.64] ;  /* 0x00000024080d7980 */ /* 0x000ee2000c101900 */
[----:B------:R-:W-:Y:S01]  /*2f70*/  VIADD R12, R12, 0xffffffff ;  /* 0xffffffff0c0c7836 */ /* 0x000fe20000000000 */
[----:B------:R-:W-:-:S04]  /*2f80*/  IADD3 R7, PT, PT, R7, 0x1, RZ ;  /* 0x0000000107077810 */ /* 0x000fc80007ffe0ff */
[----:B------:R-:W-:Y:S01]  /*2f90*/  ISETP.GE.AND P0, PT, R7, R12, PT ;  /* 0x0000000c0700720c */ /* 0x000fe20003f06270 */
[----:B--2---:R1:W-:Y:S04]  /*2fa0*/  ST.E desc[UR36][R8.64], R15 ;  /* 0x0000000f08007985 */ /* 0x0043e8000c101924 */
[----:B---3--:R1:W-:Y:S08]  /*2fb0*/  ST.E desc[UR36][R10.64], R13 ;  /* 0x0000000d0a007985 */ /* 0x0083f0000c101924 */
[----:B------:R-:W-:Y:S05]  /*2fc0*/  @!P0 BRA `(.L_x_72) ;  /* 0xfffffffc00d88947 */ /* 0x000fea000383ffff */
.L_x_68:
[----:B------:R-:W-:Y:S05]  /*2fd0*/  BSYNC.RECONVERGENT B0 ;  /* 0x0000000000007941 */ /* 0x000fea0003800200 */
.L_x_67:
[----:B------:R-:W-:Y:S01]  /*2fe0*/  ISETP.GT.U32.AND P0, PT, R6, 0x2, PT ;  /* 0x000000020600780c */ /* 0x000fe20003f04070 */
[----:B------:R-:W-:Y:S02]  /*2ff0*/  VIADD R4, R4, 0x1 ;  /* 0x0000000104047836 */ /* 0x000fe40000000000 */
[----:B------:R-:W-:Y:S02]  /*3000*/  VIADD R0, R0, 0x1 ;  /* 0x0000000100007836 */ /* 0x000fe40000000000 */
[----:B------:R-:W-:Y:S02]  /*3010*/  VIADD R5, R5, 0x1 ;  /* 0x0000000105057836 */ /* 0x000fe40000000000 */
[----:B------:R-:W-:-:S06]  /*3020*/  IMAD.MOV.U32 R6, RZ, RZ, R14 ;  /* 0x000000ffff067224 */ /* 0x000fcc00078e000e */
[----:B------:R-:W-:Y:S05]  /*3030*/  @P0 BRA `(.L_x_73) ;  /* 0xfffffff000340947 */ /* 0x000fea000383ffff */
[----:B------:R-:W-:Y:S05]  /*3040*/  EXIT ;  /* 0x000000000000794d */ /* 0x000fea0003800000 */
.L_x_54:
        /* <DEDUP_REMOVED lines=8> */
.L_x_74:
[----:B------:R-:W0:Y:S01]  /*30d0*/  LDC.64 R2, c[0x0][0x388] ;  /* 0x0000e200ff027b82 */ /* 0x000e220000000a00 */
[----:B------:R-:W2:Y:S01]  /*30e0*/  LDG.E R16, desc[UR36][R16.64] ;  /* 0x0000002410107981 */ /* 0x000ea2000c1e1900 */
[----:B0-----:R-:W-:-:S06]  /*30f0*/  IMAD.WIDE R2, R18, 0x8, R2 ;  /* 0x0000000812027825 */ /* 0x001fcc00078e0202 */
[----:B------:R-:W5:Y:S01]  /*3100*/  LDG.E.64 R2, desc[UR36][R2.64] ;  /* 0x0000002402027981 */ /* 0x000f62000c1e1b00 */
[C---:B--2---:R-:W-:Y:S01]  /*3110*/  VIADD R0, R16.reuse, 0xfffffffe ;  /* 0xfffffffe10007836 */ /* 0x044fe20000000000 */
[----:B------:R-:W-:-:S04]  /*3120*/  IADD3 R6, PT, PT, R16, -0x3, RZ ;  /* 0xfffffffd10067810 */ /* 0x000fc80007ffe0ff */
[----:B------:R-:W-:Y:S02]  /*3130*/  LEA.HI R4, R6, 0x1, RZ, 0x1f ;  /* 0x0000000106047811 */ /* 0x000fe400078ff8ff */
[----:B------:R-:W-:Y:S02]  /*3140*/  LEA.HI R5, R0, 0x1, RZ, 0x1f ;  /* 0x0000000100057811 */ /* 0x000fe400078ff8ff */
[C---:B------:R-:W-:Y:S02]  /*3150*/  LOP3.LUT R7, R4.reuse, 0x3, RZ, 0xc0, !PT ;  /* 0x0000000304077812 */ /* 0x040fe400078ec0ff */
[----:B------:R-:W-:Y:S02]  /*3160*/  LOP3.LUT R8, R4, 0xfffffffc, RZ, 0xc0, !PT ;  /* 0xfffffffc04087812 */ /* 0x000fe400078ec0ff */
[C---:B------:R-:W-:Y:S02]  /*3170*/  LOP3.LUT R9, R5.reuse, 0x3, RZ, 0xc0, !PT ;  /* 0x0000000305097812 */ /* 0x040fe400078ec0ff */
[----:B------:R-:W-:-:S07]  /*3180*/  LOP3.LUT R10, R5, 0xfffffffc, RZ, 0xc0, !PT ;  /* 0xfffffffc050a7812 */ /* 0x000fce00078ec0ff */
.L_x_85:
[----:B------:R-:W-:Y:S01]  /*3190*/  ISETP.GE.AND P0, PT, R16, 0x3, PT ;  /* 0x000000031000780c */ /* 0x000fe20003f06270 */
[----:B------:R-:W-:Y:S01]  /*31a0*/  BSSY.RECONVERGENT B0, `(.L_x_75) ;  /* 0x0000042000007945 */ /* 0x000fe20003800200 */
[----:B------:R-:W-:-:S11]  /*31b0*/  IMAD.MOV.U32 R12, RZ, RZ, 0x1 ;  /* 0x00000001ff0c7424 */ /* 0x000fd600078e00ff */
[----:B01234-:R-:W-:Y:S05]  /*31c0*/  @!P0 BRA `(.L_x_76) ;  /* 0x0000000000fc8947 */ /* 0x01ffea0003800000 */
[----:B------:R-:W-:Y:S01]  /*31d0*/  ISETP.GE.U32.AND P1, PT, R6, 0x6, PT ;  /* 0x000000060600780c */ /* 0x000fe20003f26070 */
[----:B------:R-:W-:Y:S01]  /*31e0*/  BSSY.RECONVERGENT B1, `(.L_x_77) ;  /* 0x0000025000017945 */ /* 0x000fe20003800200 */
[----:B------:R-:W-:Y:S01]  /*31f0*/  ISETP.NE.AND P0, PT, R7, RZ, PT ;  /* 0x000000ff0700720c */ /* 0x000fe20003f05270 */
[----:B------:R-:W-:Y:S02]  /*3200*/  IMAD.MOV.U32 R12, RZ, RZ, 0x1 ;  /* 0x00000001ff0c7424 */ /* 0x000fe400078e00ff */
[----:B------:R-:W-:-:S08]  /*3210*/  IMAD.MOV.U32 R11, RZ, RZ, 0x1 ;  /* 0x00000001ff0b7424 */ /* 0x000fd000078e00ff */
[----:B------:R-:W-:Y:S05]  /*3220*/  @!P1 BRA `(.L_x_78) ;  /* 0x0000000000809947 */ /* 0x000fea0003800000 */
[----:B------:R-:W-:Y:S02]  /*3230*/  IMAD.MOV.U32 R12, RZ, RZ, 0x1 ;  /* 0x00000001ff0c7424 */ /* 0x000fe400078e00ff */
[----:B------:R-:W-:Y:S02]  /*3240*/  IMAD.MOV.U32 R13, RZ, RZ, RZ ;  /* 0x000000ffff0d7224 */ /* 0x000fe400078e00ff */
[----:B------:R-:W-:-:S07]  /*3250*/  IMAD.MOV.U32 R11, RZ, RZ, 0x1 ;  /* 0x00000001ff0b7424 */ /* 0x000fce00078e00ff */
.L_x_79:
[----:B-----5:R-:W-:-:S05]  /*3260*/  IMAD.WIDE.U32 R4, R11, 0x4, R2 ;  /* 0x000000040b047825 */ /* 0x020fca00078e0002 */
[----:B------:R-:W2:Y:S04]  /*3270*/  LD.E R17, desc[UR36][R4.64+0x8] ;  /* 0x0000082404117980 */ /* 0x000ea8000c101900 */
[----:B------:R-:W2:Y:S04]  /*3280*/  LD.E R18, desc[UR36][R4.64+0xc] ;  /* 0x00000c2404127980 */ /* 0x000ea8000c101900 */
[----:B------:R-:W3:Y:S04]  /*3290*/  LD.E R19, desc[UR36][R4.64+0x10] ;  /* 0x0000102404137980 */ /* 0x000ee8000c101900 */
[----:B------:R-:W3:Y:S04]  /*32a0*/  LD.E R20, desc[UR36][R4.64+0x14] ;  /* 0x0000142404147980 */ /* 0x000ee8000c101900 */
[----:B------:R-:W4:Y:S04]  /*32b0*/  LD.E R21, desc[UR36][R4.64+0x18] ;  /* 0x0000182404157980 */ /* 0x000f28000c101900 */
[----:B------:R-:W4:Y:S04]  /*32c0*/  LD.E R22, desc[UR36][R4.64+0x1c] ;  /* 0x00001c2404167980 */ /* 0x000f28000c101900 */
[----:B------:R-:W4:Y:S04]  /*32d0*/  LD.E R15, desc[UR36][R4.64] ;  /* 0x00000024040f7980 */ /* 0x000f28000c101900 */
[----:B------:R-:W4:Y:S01]  /*32e0*/  LD.E R14, desc[UR36][R4.64+0x4] ;  /* 0x00000424040e7980 */ /* 0x000f22000c101900 */
[----:B------:R-:W-:Y:S01]  /*32f0*/  IADD3 R13, PT, PT, R13, 0x4, RZ ;  /* 0x000000040d0d7810 */ /* 0x000fe20007ffe0ff */
[----:B------:R-:W-:Y:S01]  /*3300*/  VIADD R11, R11, 0x8 ;  /* 0x000000080b0b7836 */ /* 0x000fe20000000000 */
[----:B--2---:R-:W-:-:S02]  /*3310*/  ISETP.GT.AND P2, PT, R17, R18, PT ;  /* 0x000000121100720c */ /* 0x004fc40003f44270 */
[----:B---3--:R-:W-:Y:S02]  /*3320*/  ISETP.GT.AND P3, PT, R19, R20, PT ;  /* 0x000000141300720c */ /* 0x008fe40003f64270 */
[----:B----4-:R-:W-:Y:S02]  /*3330*/  ISETP.GT.AND P4, PT, R21, R22, PT ;  /* 0x000000161500720c */ /* 0x010fe40003f84270 */
[----:B------:R-:W-:-:S07]  /*3340*/  ISETP.GT.AND P1, PT, R15, R14, PT ;  /* 0x0000000e0f00720c */ /* 0x000fce0003f24270 */
[----:B------:R0:W-:Y:S04]  /*3350*/  @P2 ST.E desc[UR36][R4.64+0xc], R17 ;  /* 0x00000c1104002985 */ /* 0x0001e8000c101924 */
[----:B------:R0:W-:Y:S04]  /*3360*/  @P2 ST.E desc[UR36][R4.64+0x8], R18 ;  /* 0x0000081204002985 */ /* 0x0001e8000c101924 */
[----:B------:R0:W-:Y:S04]  /*3370*/  @P3 ST.E desc[UR36][R4.64+0x14], R19 ;  /* 0x0000141304003985 */ /* 0x0001e8000c101924 */
[----:B------:R0:W-:Y:S04]  /*3380*/  @P3 ST.E desc[UR36][R4.64+0x10], R20 ;  /* 0x0000101404003985 */ /* 0x0001e8000c101924 */
[----:B------:R0:W-:Y:S04]  /*3390*/  @P4 ST.E desc[UR36][R4.64+0x1c], R21 ;  /* 0x00001c1504004985 */ /* 0x0001e8000c101924 */
[----:B------:R0:W-:Y:S01]  /*33a0*/  @P4 ST.E desc[UR36][R4.64+0x18], R22 ;  /* 0x0000181604004985 */ /* 0x0001e2000c101924 */
[----:B------:R-:W-:-:S03]  /*33b0*/  @P1 PRMT R12, RZ, 0x7610, R12 ;  /* 0x00007610ff0c1816 */ /* 0x000fc6000000000c */
[----:B------:R0:W-:Y:S04]  /*33c0*/  @P1 ST.E desc[UR36][R4.64+0x4], R15 ;  /* 0x0000040f04001985 */ /* 0x0001e8000c101924 */
[----:B------:R0:W-:Y:S01]  /*33d0*/  @P1 ST.E desc[UR36][R4.64], R14 ;  /* 0x0000000e04001985 */ /* 0x0001e2000c101924 */
[----:B------:R-:W-:Y:S02]  /*33e0*/  ISETP.NE.AND P1, PT, R13, R8, PT ;  /* 0x000000080d00720c */ /* 0x000fe40003f25270 */
[----:B------:R-:W-:-:S04]  /*33f0*/  @P2 PRMT R12, RZ, 0x7610, R12 ;  /* 0x00007610ff0c2816 */ /* 0x000fc8000000000c */
[----:B------:R-:W-:-:S04]  /*3400*/  @P3 PRMT R12, RZ, 0x7610, R12 ;  /* 0x00007610ff0c3816 */ /* 0x000fc8000000000c */
[----:B------:R-:W-:-:S03]  /*3410*/  @P4 PRMT R12, RZ, 0x7610, R12 ;  /* 0x00007610ff0c4816 */ /* 0x000fc6000000000c */
[----:B0-----:R-:W-:Y:S05]  /*3420*/  @P1 BRA `(.L_x_79) ;  /* 0xfffffffc008c1947 */ /* 0x001fea000383ffff */
.L_x_78:
[----:B------:R-:W-:Y:S05]  /*3430*/  BSYNC.RECONVERGENT B1 ;  /* 0x0000000000017941 */ /* 0x000fea0003800200 */
.L_x_77:
[----:B------:R-:W-:Y:S05]  /*3440*/  @!P0 BRA `(.L_x_76) ;  /* 0x00000000005c8947 */ /* 0x000fea0003800000 */
[----:B-----5:R-:W-:-:S05]  /*3450*/  IMAD.WIDE.U32 R4, R11, 0x4, R2 ;  /* 0x000000040b047825 */ /* 0x020fca00078e0002 */
[----:B------:R-:W2:Y:S04]  /*3460*/  LD.E R11, desc[UR36][R4.64] ;  /* 0x00000024040b7980 */ /* 0x000ea8000c101900 */
[----:B------:R-:W2:Y:S01]  /*3470*/  LD.E R13, desc[UR36][R4.64+0x4] ;  /* 0x00000424040d7980 */ /* 0x000ea2000c101900 */
[----:B------:R-:W-:Y:S02]  /*3480*/  ISETP.NE.AND P1, PT, R7, 0x1, PT ;  /* 0x000000010700780c */ /* 0x000fe40003f25270 */
[----:B--2---:R-:W-:-:S13]  /*3490*/  ISETP.GT.AND P0, PT, R11, R13, PT ;  /* 0x0000000d0b00720c */ /* 0x004fda0003f04270 */
[----:B------:R0:W-:Y:S01]  /*34a0*/  @P0 ST.E desc[UR36][R4.64+0x4], R11 ;  /* 0x0000040b04000985 */ /* 0x0001e2000c101924 */
[----:B------:R-:W-:-:S03]  /*34b0*/  @P0 PRMT R12, RZ, 0x7610, R12 ;  /* 0x00007610ff0c0816 */ /* 0x000fc6000000000c */
[----:B------:R0:W-:Y:S01]  /*34c0*/  @P0 ST.E desc[UR36][R4.64], R13 ;  /* 0x0000000d04000985 */ /* 0x0001e2000c101924 */
[----:B------:R-:W-:Y:S05]  /*34d0*/  @!P1 BRA `(.L_x_76) ;  /* 0x0000000000389947 */ /* 0x000fea0003800000 */
[----:B0-----:R-:W2:Y:S04]  /*34e0*/  LD.E R11, desc[UR36][R4.64+0x8] ;  /* 0x00000824040b7980 */ /* 0x001ea8000c101900 */
[----:B------:R-:W2:Y:S01]  /*34f0*/  LD.E R13, desc[UR36][R4.64+0xc] ;  /* 0x00000c24040d7980 */ /* 0x000ea2000c101900 */
[----:B------:R-:W-:Y:S02]  /*3500*/  ISETP.NE.AND P1, PT, R7, 0x2, PT ;  /* 0x000000020700780c */ /* 0x000fe40003f25270 */
[----:B--2---:R-:W-:-:S13]  /*3510*/  ISETP.GT.AND P0, PT, R11, R13, PT ;  /* 0x0000000d0b00720c */ /* 0x004fda0003f04270 */
[----:B------:R1:W-:Y:S01]  /*3520*/  @P0 ST.E desc[UR36][R4.64+0xc], R11 ;  /* 0x00000c0b04000985 */ /* 0x0003e2000c101924 */
[----:B------:R-:W-:-:S03]  /*3530*/  @P0 PRMT R12, RZ, 0x7610, R12 ;  /* 0x00007610ff0c0816 */ /* 0x000fc6000000000c */
[----:B------:R1:W-:Y:S01]  /*3540*/  @P0 ST.E desc[UR36][R4.64+0x8], R13 ;  /* 0x0000080d04000985 */ /* 0x0003e2000c101924 */
[----:B------:R-:W-:Y:S05]  /*3550*/  @!P1 BRA `(.L_x_76) ;  /* 0x0000000000189947 */ /* 0x000fea0003800000 */
[----:B-1----:R-:W2:Y:S04]  /*3560*/  LD.E R11, desc[UR36][R4.64+0x10] ;  /* 0x00001024040b7980 */ /* 0x002ea8000c101900 */
[----:B------:R-:W2:Y:S02]  /*3570*/  LD.E R13, desc[UR36][R4.64+0x14] ;  /* 0x00001424040d7980 */ /* 0x000ea4000c101900 */
[----:B--2---:R-:W-:-:S13]  /*3580*/  ISETP.GT.AND P0, PT, R11, R13, PT ;  /* 0x0000000d0b00720c */ /* 0x004fda0003f04270 */
[----:B------:R2:W-:Y:S01]  /*3590*/  @P0 ST.E desc[UR36][R4.64+0x14], R11 ;  /* 0x0000140b04000985 */ /* 0x0005e2000c101924 */
[----:B------:R-:W-:-:S03]  /*35a0*/  @P0 PRMT R12, RZ, 0x7610, R12 ;  /* 0x00007610ff0c0816 */ /* 0x000fc6000000000c */
[----:B------:R2:W-:Y:S04]  /*35b0*/  @P0 ST.E desc[UR36][R4.64+0x10], R13 ;  /* 0x0000100d04000985 */ /* 0x0005e8000c101924 */
.L_x_76:
[----:B------:R-:W-:Y:S05]  /*35c0*/  BSYNC.RECONVERGENT B0 ;  /* 0x0000000000007941 */ /* 0x000fea0003800200 */
.L_x_75:
[----:B------:R-:W-:Y:S01]  /*35d0*/  ISETP.GE.AND P0, PT, R16, 0x2, PT ;  /* 0x000000021000780c */ /* 0x000fe20003f06270 */
[----:B------:R-:W-:-:S12]  /*35e0*/  BSSY.RECONVERGENT B0, `(.L_x_80) ;  /* 0x000003f000007945 */ /* 0x000fd80003800200 */
[----:B------:R-:W-:Y:S05]  /*35f0*/  @!P0 BRA `(.L_x_81) ;  /* 0x0000000000f48947 */ /* 0x000fea0003800000 */
[----:B------:R-:W-:Y:S01]  /*3600*/  ISETP.GE.U32.AND P1, PT, R0, 0x6, PT ;  /* 0x000000060000780c */ /* 0x000fe20003f26070 */
[----:B------:R-:W-:Y:S01]  /*3610*/  BSSY.RECONVERGENT B1, `(.L_x_82) ;  /* 0x0000023000017945 */ /* 0x000fe20003800200 */
[----:B------:R-:W-:Y:S01]  /*3620*/  ISETP.NE.AND P0, PT, R9, RZ, PT ;  /* 0x000000ff0900720c */ /* 0x000fe20003f05270 */
[----:B012---:R-:W-:-:S10]  /*3630*/  IMAD.MOV.U32 R11, RZ, RZ, RZ ;  /* 0x000000ffff0b7224 */ /* 0x007fd400078e00ff */
[----:B------:R-:W-:Y:S05]  /*3640*/  @!P1 BRA `(.L_x_83) ;  /* 0x00000000007c9947 */ /* 0x000fea0003800000 */
[----:B------:R-:W-:Y:S02]  /*3650*/  IMAD.MOV.U32 R11, RZ, RZ, RZ ;  /* 0x000000ffff0b7224 */ /* 0x000fe400078e00ff */
[----:B------:R-:W-:-:S07]  /*3660*/  IMAD.MOV.U32 R13, RZ, RZ, RZ ;  /* 0x000000ffff0d7224 */ /* 0x000fce00078e00ff */
.L_x_84:
        /* <DEDUP_REMOVED lines=9> */
[----:B------:R-:W-:-:S02]  /*3700*/  VIADD R13, R13, 0x4 ;  /* 0x000000040d0d7836 */ /* 0x000fc40000000000 */
[----:B------:R-:W-:Y:S01]  /*3710*/  VIADD R11, R11, 0x8 ;  /* 0x000000080b0b7836 */ /* 0x000fe20000000000 */
[----:B--2---:R-:W-:Y:S02]  /*3720*/  ISETP.GT.AND P2, PT, R17, R18, PT ;  /* 0x000000121100720c */ /* 0x004fe40003f44270 */
        /* <DEDUP_REMOVED lines=17> */
.L_x_83:
[----:B------:R-:W-:Y:S05]  /*3840*/  BSYNC.RECONVERGENT B1 ;  /* 0x0000000000017941 */ /* 0x000fea0003800200 */
.L_x_82:
        /* <DEDUP_REMOVED lines=10> */
[----:B---3--:R-:W2:Y:S04]  /*38f0*/  LD.E R11, desc[UR36][R4.64+0x8] ;  /* 0x00000824040b7980 */ /* 0x008ea8000c101900 */
[----:B------:R-:W2:Y:S01]  /*3900*/  LD.E R13, desc[UR36][R4.64+0xc] ;  /* 0x00000c24040d7980 */ /* 0x000ea2000c101900 */
[----:B------:R-:W-:Y:S02]  /*3910*/  ISETP.NE.AND P1, PT, R9, 0x2, PT ;  /* 0x000000020900780c */ /* 0x000fe40003f25270 */
[----:B--2---:R-:W-:-:S13]  /*3920*/  ISETP.GT.AND P0, PT, R11, R13, PT ;  /* 0x0000000d0b00720c */ /* 0x004fda0003f04270 */
[----:B------:R4:W-:Y:S01]  /*3930*/  @P0 ST.E desc[UR36][R4.64+0xc], R11 ;  /* 0x00000c0b04000985 */ /* 0x0009e2000c101924 */
[----:B------:R-:W-:-:S03]  /*3940*/  @P0 PRMT R12, RZ, 0x7610, R12 ;  /* 0x00007610ff0c0816 */ /* 0x000fc6000000000c */
[----:B------:R4:W-:Y:S01]  /*3950*/  @P0 ST.E desc[UR36][R4.64+0x8], R13 ;  /* 0x0000080d04000985 */ /* 0x0009e2000c101924 */
[----:B------:R-:W-:Y:S05]  /*3960*/  @!P1 BRA `(.L_x_81) ;  /* 0x0000000000189947 */ /* 0x000fea0003800000 */
[----:B----4-:R-:W2:Y:S04]  /*3970*/  LD.E R11, desc[UR36][R4.64+0x10] ;  /* 0x00001024040b7980 */ /* 0x010ea8000c101900 */
[----:B------:R-:W2:Y:S02]  /*3980*/  LD.E R13, desc[UR36][R4.64+0x14] ;  /* 0x00001424040d7980 */ /* 0x000ea4000c101900 */
[----:B--2---:R-:W-:-:S13]  /*3990*/  ISETP.GT.AND P0, PT, R11, R13, PT ;  /* 0x0000000d0b00720c */ /* 0x004fda0003f04270 */
[----:B------:R0:W-:Y:S01]  /*39a0*/  @P0 ST.E desc[UR36][R4.64+0x14], R11 ;  /* 0x0000140b04000985 */ /* 0x0001e2000c101924 */
[----:B------:R-:W-:-:S03]  /*39b0*/  @P0 PRMT R12, RZ, 0x7610, R12 ;  /* 0x00007610ff0c0816 */ /* 0x000fc6000000000c */
[----:B------:R0:W-:Y:S04]  /*39c0*/  @P0 ST.E desc[UR36][R4.64+0x10], R13 ;  /* 0x0000100d04000985 */ /* 0x0001e8000c101924 */
.L_x_81:
[----:B------:R-:W-:Y:S05]  /*39d0*/  BSYNC.RECONVERGENT B0 ;  /* 0x0000000000007941 */ /* 0x000fea0003800200 */
.L_x_80:
[----:B------:R-:W-:-:S13]  /*39e0*/  LOP3.LUT P0, RZ, R12, 0xff, RZ, 0xc0, !PT ;  /* 0x000000ff0cff7812 */ /* 0x000fda000780c0ff */
[----:B------:R-:W-:Y:S05]  /*39f0*/  @P0 EXIT ;  /* 0x000000000000094d */ /* 0x000fea0003800000 */
[----:B------:R-:W-:Y:S05]  /*3a00*/  BRA `(.L_x_85) ;  /* 0xfffffff400e07947 */ /* 0x000fea000383ffff */
.L_x_53:
[----:B------:R-:W-:-:S13]  /*3a10*/  ISETP.GT.AND P0, PT, R0, 0x73, PT ;  /* 0x000000730000780c */ /* 0x000fda0003f04270 */
[----:B------:R-:W-:Y:S05]  /*3a20*/  @P0 BRA `(.L_x_86) ;  /* 0x0000003400bc0947 */ /* 0x000fea0003800000 */
        /* <DEDUP_REMOVED lines=12> */
.L_x_88:
[----:B------:R-:W2:Y:S01]  /*3af0*/  LDG.E R16, desc[UR36][R16.64] ;  /* 0x0000002410107981 */ /* 0x000ea2000c1e1900 */
[----:B------:R-:W0:Y:S02]  /*3b00*/  LDC.64 R2, c[0x0][0x388] ;  /* 0x0000e200ff027b82 */ /* 0x000e240000000a00 */
[----:B0-----:R-:W-:Y:S01]  /*3b10*/  IMAD.WIDE R2, R18, 0x8, R2 ;  /* 0x0000000812027825 */ /* 0x001fe200078e0202 */
[----:B--2---:R-:W-:-:S13]  /*3b20*/  ISETP.GE.AND P0, PT, R16, 0x2, PT ;  /* 0x000000021000780c */ /* 0x004fda0003f06270 */
[----:B------:R-:W-:Y:S05]  /*3b30*/  @!P0 EXIT ;  /* 0x000000000000894d */ /* 0x000fea0003800000 */
[----:B------:R-:W5:Y:S01]  /*3b40*/  LDG.E.64 R2, desc[UR36][R2.64] ;  /* 0x0000002402027981 */ /* 0x000f62000c1e1b00 */
[C---:B------:R-:W-:Y:S01]  /*3b50*/  VIADD R0, R16.reuse, 0xfffffffe ;  /* 0xfffffffe10007836 */ /* 0x040fe20000000000 */
[----:B------:R-:W-:Y:S01]  /*3b60*/  PRMT R4, RZ, 0x7610, R4 ;  /* 0x00007610ff047816 */ /* 0x000fe20000000004 */
[----:B------:R-:W-:Y:S01]  /*3b70*/  IMAD.MOV.U32 R9, RZ, RZ, RZ ;  /* 0x000000ffff097224 */ /* 0x000fe200078e00ff */
[----:B------:R-:W-:Y:S01]  /*3b80*/  PRMT R5, RZ, 0x7610, R5 ;  /* 0x00007610ff057816 */ /* 0x000fe20000000005 */
[----:B------:R-:W-:-:S07]  /*3b90*/  VIADD R6, R16, 0xffffffff ;  /* 0xffffffff10067836 */ /* 0x000fce0000000000 */
.L_x_98:
[--C-:B------:R-:W-:Y:S01]  /*3ba0*/  IMAD.IADD R7, R0, 0x1, -R9.reuse ;  /* 0x0000000100077824 */ /* 0x100fe200078e0a09 */
[----:B------:R-:W-:Y:S01]  /*3bb0*/  BSSY.RECONVERGENT B0, `(.L_x_89) ;  /* 0x0000061000007945 */ /* 0x000fe20003800200 */
[--C-:B------:R-:W-:Y:S02]  /*3bc0*/  IMAD.IADD R8, R6, 0x1, -R9.reuse ;  /* 0x0000000106087824 */ /* 0x100fe400078e0a09 */
[----:B------:R-:W-:Y:S01]  /*3bd0*/  IMAD.MOV.U32 R17, RZ, RZ, R9 ;  /* 0x000000ffff117224 */ /* 0x000fe200078e0009 */
[----:B------:R-:W-:Y:S01]  /*3be0*/  ISETP.GE.U32.AND P1, PT, R7, 0xf, PT ;  /* 0x0000000f0700780c */ /* 0x000fe20003f26070 */
[----:B------:R-:W-:Y:S01]  /*3bf0*/  VIADD R7, R9, 0x1 ;  /* 0x0000000109077836 */ /* 0x000fe20000000000 */
[----:B------:R-:W-:-:S04]  /*3c00*/  LOP3.LUT P0, RZ, R8, 0xf, RZ, 0xc0, !PT ;  /* 0x0000000f08ff7812 */ /* 0x000fc8000780c0ff */
[----:B------:R-:W-:-:S07]  /*3c10*/  MOV R11, R7 ;  /* 0x00000007000b7202 */ /* 0x000fce0000000f00 */
[----:B------:R-:W-:Y:S05]  /*3c20*/  @!P1 BRA `(.L_x_90) ;  /* 0x0000000400649947 */ /* 0x000fea0003800000 */
[----:B------:R-:W-:Y:S01]  /*3c30*/  LOP3.LUT R23, R8, 0xfffffff0, RZ, 0xc0, !PT ;  /* 0xfffffff008177812 */ /* 0x000fe200078ec0ff */
[----:B------:R-:W-:Y:S02]  /*3c40*/  IMAD.MOV.U32 R8, RZ, RZ, RZ ;  /* 0x000000ffff087224 */ /* 0x000fe400078e00ff */
[----:B------:R-:W-:Y:S02]  /*3c50*/  IMAD.MOV.U32 R11, RZ, RZ, R7 ;  /* 0x000000ffff0b7224 */ /* 0x000fe400078e0007 */
[----:B------:R-:W-:-:S07]  /*3c60*/  IMAD.MOV.U32 R17, RZ, RZ, R9 ;  /* 0x000000ffff117224 */ /* 0x000fce00078e0009 */
.L_x_91:
[----:B-----5:R-:W-:-:S04]  /*3c70*/  IMAD.WIDE R14, R17, 0x4, R2 ;  /* 0x00000004110e7825 */ /* 0x020fc800078e0202 */
[C---:B------:R-:W-:Y:S02]  /*3c80*/  IMAD.WIDE.U32 R12, R11.reuse, 0x4, R2 ;  /* 0x000000040b0c7825 */ /* 0x040fe400078e0002 */
[----:B------:R-:W2:Y:S04]  /*3c90*/  LD.E R15, desc[UR36][R14.64] ;  /* 0x000000240e0f7980 */ /* 0x000ea8000c101900 */
[----:B------:R-:W2:Y:S02]  /*3ca0*/  LD.E R10, desc[UR36][R12.64] ;  /* 0x000000240c0a7980 */ /* 0x000ea4000c101900 */
[----:B--2---:R-:W-:Y:S02]  /*3cb0*/  ISETP.GE.AND P1, PT, R10, R15, PT ;  /* 0x0000000f0a00720c */ /* 0x004fe40003f26270 */
[----:B------:R-:W2:Y:S02]  /*3cc0*/  LD.E R10, desc[UR36][R12.64+0x4] ;  /* 0x000004240c0a7980 */ /* 0x000ea4000c101900 */
[----:B------:R-:W-:-:S05]  /*3cd0*/  SEL R17, R11, R17, !P1 ;  /* 0x000000110b117207 */ /* 0x000fca0004800000 */
[----:B------:R-:W-:-:S06]  /*3ce0*/  IMAD.WIDE R18, R17, 0x4, R2 ;  /* 0x0000000411127825 */ /* 0x000fcc00078e0202 */
[----:B------:R-:W2:Y:S02]  /*3cf0*/  LD.E R19, desc[UR36][R18.64] ;  /* 0x0000002412137980 */ /* 0x000ea4000c101900 */
[----:B--2---:R-:W-:Y:S02]  /*3d00*/  ISETP.GE.AND P1, PT, R10, R19, PT ;  /* 0x000000130a00720c */ /* 0x004fe40003f26270 */
[----:B------:R-:W2:Y:S11]  /*3d10*/  LD.E R10, desc[UR36][R12.64+0x8] ;  /* 0x000008240c0a7980 */ /* 0x000eb6000c101900 */
[----:B------:R-:W-:-:S04]  /*3d20*/  @!P1 VIADD R17, R11, 0x1 ;  /* 0x000000010b119836 */ /* 0x000fc80000000000 */
        /* <DEDUP_REMOVED lines=19> */
[----:B------:R-:W-:-:S05]  /*3e60*/  @!P1 IADD3 R17, PT, PT, R11, 0x5, RZ ;  /* 0x000000050b119810 */ /* 0x000fca0007ffe0ff */
        /* <DEDUP_REMOVED lines=46> */
[----:B------:R-:W2:Y:S01]  /*4150*/  LD.E R15, desc[UR36][R14.64] ;  /* 0x000000240e0f7980 */ /* 0x000ea2000c101900 */
[----:B------:R-:W-:-:S05]  /*4160*/  VIADD R8, R8, 0x10 ;  /* 0x0000001008087836 */ /* 0x000fca0000000000 */
[----:B------:R-:W-:Y:S02]  /*4170*/  ISETP.NE.AND P2, PT, R8, R23, PT ;  /* 0x000000170800720c */ /* 0x000fe40003f45270 */
[----:B--2---:R-:W-:-:S13]  /*4180*/  ISETP.GE.AND P1, PT, R10, R15, PT ;  /* 0x0000000f0a00720c */ /* 0x004fda0003f26270 */
[C---:B------:R-:W-:Y:S02]  /*4190*/  @!P1 VIADD R17, R11.reuse, 0xf ;  /* 0x0000000f0b119836 */ /* 0x040fe40000000000 */
[----:B------:R-:W-:Y:S01]  /*41a0*/  VIADD R11, R11, 0x10 ;  /* 0x000000100b0b7836 */ /* 0x000fe20000000000 */
[----:B------:R-:W-:Y:S06]  /*41b0*/  @P2 BRA `(.L_x_91) ;  /* 0xfffffff800ac2947 */ /* 0x000fec000383ffff */
.L_x_90:
[----:B------:R-:W-:Y:S05]  /*41c0*/  BSYNC.RECONVERGENT B0 ;  /* 0x0000000000007941 */ /* 0x000fea0003800200 */
.L_x_89:
[----:B------:R-:W-:Y:S04]  /*41d0*/  BSSY.RECONVERGENT B0, `(.L_x_92) ;  /* 0x000006b000007945 */ /* 0x000fe80003800200 */
[----:B------:R-:W-:Y:S05]  /*41e0*/  @!P0 BRA `(.L_x_93) ;  /* 0x0000000400a48947 */ /* 0x000fea0003800000 */
[----:B------:R-:W-:Y:S01]  /*41f0*/  LOP3.LUT R13, RZ, R5, RZ, 0x33, !PT ;  /* 0x00000005ff0d7212 */ /* 0x000fe200078e33ff */
[----:B------:R-:W-:Y:S04]  /*4200*/  BSSY.RECONVERGENT B1, `(.L_x_94) ;  /* 0x0000031000017945 */ /* 0x000fe80003800200 */
[----:B------:R-:W-:-:S05]  /*4210*/  IMAD.IADD R13, R16, 0x1, R13 ;  /* 0x00000001100d7824 */ /* 0x000fca00078e020d */
[----:B------:R-:W-:-:S04]  /*4220*/  LOP3.LUT R13, R13, 0xf, RZ, 0xc0, !PT ;  /* 0x0000000f0d0d7812 */ /* 0x000fc800078ec0ff */
[C---:B------:R-:W-:Y:S01]  /*4230*/  LOP3.LUT P0, RZ, R13.reuse, 0x7, RZ, 0xc0, !PT ;  /* 0x000000070dff7812 */ /* 0x040fe2000780c0ff */
[----:B------:R-:W-:-:S05]  /*4240*/  VIADD R8, R13, 0xffffffff ;  /* 0xffffffff0d087836 */ /* 0x000fca0000000000 */
[----:B------:R-:W-:-:S13]  /*4250*/  ISETP.GE.U32.AND P1, PT, R8, 0x7, PT ;  /* 0x000000070800780c */ /* 0x000fda0003f26070 */
[----:B------:R-:W-:Y:S05]  /*4260*/  @!P1 BRA `(.L_x_95) ;  /* 0x0000000000a89947 */ /* 0x000fea0003800000 */
        /* <DEDUP_REMOVED lines=39> */
[----:B--2---:R-:W-:-:S13]  /*44e0*/  ISETP.GE.AND P1, PT, R8, R19, PT ;  /* 0x000000130800720c */ /* 0x004fda0003f26270 */
[C---:B------:R-:W-:Y:S02]  /*44f0*/  @!P1 VIADD R17, R11.reuse, 0x7 ;  /* 0x000000070b119836 */ /* 0x040fe40000000000 */
[----:B------:R-:W-:-:S07]  /*4500*/  VIADD R11, R11, 0x8 ;  /* 0x000000080b0b7836 */ /* 0x000fce0000000000 */
.L_x_95:
[----:B------:R-:W-:Y:S05]  /*4510*/  BSYNC.RECONVERGENT B1 ;  /* 0x0000000000017941 */ /* 0x000fea0003800200 */
.L_x_94:
[----:B------:R-:W-:Y:S05]  /*4520*/  @!P0 BRA `(.L_x_93) ;  /* 0x0000000000d48947 */ /* 0x000fea0003800000 */
[----:B------:R-:W-:Y:S01]  /*4530*/  LOP3.LUT R13, RZ, R4, RZ, 0x33, !PT ;  /* 0x00000004ff0d7212 */ /* 0x000fe200078e33ff */
[----:B------:R-:W-:Y:S04]  /*4540*/  BSSY.RECONVERGENT B1, `(.L_x_96) ;  /* 0x000001f000017945 */ /* 0x000fe80003800200 */
[----:B------:R-:W-:-:S05]  /*4550*/  IMAD.IADD R13, R16, 0x1, R13 ;  /* 0x00000001100d7824 */ /* 0x000fca00078e020d */
[----:B------:R-:W-:-:S04]  /*4560*/  LOP3.LUT R13, R13, 0xffff, RZ, 0xc0, !PT ;  /* 0x0000ffff0d0d7812 */ /* 0x000fc800078ec0ff */
[C---:B------:R-:W-:Y:S02]  /*4570*/  LOP3.LUT R8, R13.reuse, 0x7, RZ, 0xc0, !PT ;  /* 0x000000070d087812 */ /* 0x040fe400078ec0ff */
[----:B------:R-:W-:Y:S02]  /*4580*/  LOP3.LUT R10, R13, 0x3, RZ, 0xc0, !PT ;  /* 0x000000030d0a7812 */ /* 0x000fe400078ec0ff */
[----:B------:R-:W-:Y:S02]  /*4590*/  IADD3 R8, PT, PT, R8, -0x1, RZ ;  /* 0xffffffff08087810 */ /* 0x000fe40007ffe0ff */
[----:B------:R-:W-:Y:S02]  /*45a0*/  ISETP.NE.AND P1, PT, R10, RZ, PT ;  /* 0x000000ff0a00720c */ /* 0x000fe40003f25270 */
        /* <DEDUP_REMOVED lines=24> */
.L_x_97:
[----:B------:R-:W-:Y:S05]  /*4730*/  BSYNC.RECONVERGENT B1 ;  /* 0x0000000000017941 */ /* 0x000fea0003800200 */
.L_x_96:
[----:B------:R-:W-:Y:S05]  /*4740*/  @!P1 BRA `(.L_x_93) ;  /* 0x00000000004c9947 */ /* 0x000fea0003800000 */
[----:B-----5:R-:W-:-:S04]  /*4750*/  IMAD.WIDE R14, R17, 0x4, R2 ;  /* 0x00000004110e7825 */ /* 0x020fc800078e0202 */
[----:B------:R-:W-:Y:S02]  /*4760*/  IMAD.WIDE.U32 R12, R11, 0x4, R2 ;  /* 0x000000040b0c7825 */ /* 0x000fe400078e0002 */
[----:B------:R-:W2:Y:S04]  /*4770*/  LD.E R15, desc[UR36][R14.64] ;  /* 0x000000240e0f7980 */ /* 0x000ea8000c101900 */
[----:B------:R-:W2:Y:S01]  /*4780*/  LD.E R8, desc[UR36][R12.64] ;  /* 0x000000240c087980 */ /* 0x000ea2000c101900 */
[----:B------:R-:W-:Y:S02]  /*4790*/  ISETP.NE.AND P1, PT, R10, 0x1, PT ;  /* 0x000000010a00780c */ /* 0x000fe40003f25270 */
[----:B--2---:R-:W-:-:S04]  /*47a0*/  ISETP.GE.AND P0, PT, R8, R15, PT ;  /* 0x0000000f0800720c */ /* 0x004fc80003f06270 */
[----:B------:R-:W-:-:S07]  /*47b0*/  SEL R17, R11, R17, !P0 ;  /* 0x000000110b117207 */ /* 0x000fce0004000000 */
[----:B------:R-:W-:Y:S05]  /*47c0*/  @!P1 BRA `(.L_x_93) ;  /* 0x00000000002c9947 */ /* 0x000fea0003800000 */
[----:B------:R-:W-:Y:S01]  /*47d0*/  IMAD.WIDE R14, R17, 0x4, R2 ;  /* 0x00000004110e7825 */ /* 0x000fe200078e0202 */
[----:B------:R-:W2:Y:S05]  /*47e0*/  LD.E R8, desc[UR36][R12.64+0x4] ;  /* 0x000004240c087980 */ /* 0x000eaa000c101900 */
[----:B------:R-:W2:Y:S01]  /*47f0*/  LD.E R15, desc[UR36][R14.64] ;  /* 0x000000240e0f7980 */ /* 0x000ea2000c101900 */
[----:B------:R-:W-:Y:S02]  /*4800*/  ISETP.NE.AND P1, PT, R10, 0x2, PT ;  /* 0x000000020a00780c */ /* 0x000fe40003f25270 */
[----:B--2---:R-:W-:-:S11]  /*4810*/  ISETP.GE.AND P0, PT, R8, R15, PT ;  /* 0x0000000f0800720c */ /* 0x004fd60003f06270 */
[----:B------:R-:W2:Y:S02]  /*4820*/  @P1 LD.E R8, desc[UR36][R12.64+0x8] ;  /* 0x000008240c081980 */ /* 0x000ea4000c101900 */
[----:B------:R-:W-:-:S04]  /*4830*/  @!P0 VIADD R17, R11, 0x1 ;  /* 0x000000010b118836 */ /* 0x000fc80000000000 */
[----:B------:R-:W-:-:S06]  /*4840*/  @P1 IMAD.WIDE R18, R17, 0x4, R2 ;  /* 0x0000000411121825 */ /* 0x000fcc00078e0202 */
[----:B------:R-:W2:Y:S02]  /*4850*/  @P1 LD.E R19, desc[UR36][R18.64] ;  /* 0x0000002412131980 */ /* 0x000ea4000c101900 */
[----:B--2---:R-:W-:-:S13]  /*4860*/  ISETP.GE.OR P0, PT, R8, R19, !P1 ;  /* 0x000000130800720c */ /* 0x004fda0004f06670 */
[----:B------:R-:W-:-:S07]  /*4870*/  @!P0 VIADD R17, R11, 0x2 ;  /* 0x000000020b118836 */ /* 0x000fce0000000000 */
.L_x_93:
[----:B------:R-:W-:Y:S05]  /*4880*/  BSYNC.RECONVERGENT B0 ;  /* 0x0000000000007941 */ /* 0x000fea0003800200 */
.L_x_92:
[----:B------:R-:W-:-:S13]  /*4890*/  ISETP.NE.AND P0, PT, R17, R9, PT ;  /* 0x000000091100720c */ /* 0x000fda0003f05270 */
[----:B-----5:R-:W-:-:S04]  /*48a0*/  @P0 IMAD.WIDE R10, R17, 0x4, R2 ;  /* 0x00000004110a0825 */ /* 0x020fc800078e0202 */
[----:B------:R-:W-:Y:S01]  /*48b0*/  @P0 IMAD.WIDE.U32 R8, R9, 0x4, R2 ;  /* 0x0000000409080825 */ /* 0x000fe200078e0002 */
[----:B------:R-:W2:Y:S04]  /*48c0*/  @P0 LD.E R15, desc[UR36][R10.64] ;  /* 0x000000240a0f0980 */ /* 0x000ea8000c101900 */
[----:B------:R-:W3:Y:S04]  /*48d0*/  @P0 LD.E R13, desc[UR36][R8.64] ;  /* 0x00000024080d0980 */ /* 0x000ee8000c101900 */
[----:B--2---:R0:W-:Y:S04]  /*48e0*/  @P0 ST.E desc[UR36][R8.64], R15 ;  /* 0x0000000f08000985 */ /* 0x0041e8000c101924 */
[----:B---3--:R0:W-:Y:S01]  /*48f0*/  @P0 ST.E desc[UR36][R10.64], R13 ;  /* 0x0000000d0a000985 */ /* 0x0081e2000c101924 */
[----:B------:R-:W-:-:S13]  /*4900*/  ISETP.NE.AND P0, PT, R7, R6, PT ;  /* 0x000000060700720c */ /* 0x000fda0003f05270 */
[----:B0-----:R-:W-:Y:S05]  /*4910*/  @!P0 EXIT ;  /* 0x000000000000894d */ /* 0x001fea0003800000 */
[----:B------:R-:W-:Y:S01]  /*4920*/  VIADD R5, R5, 0x1 ;  /* 0x0000000105057836 */ /* 0x000fe20000000000 */
[----:B------:R-:W-:Y:S01]  /*4930*/  IADD3 R4, PT, PT, R4, 0x1, RZ ;  /* 0x0000000104047810 */ /* 0x000fe20007ffe0ff */
[----:B------:R-:W-:Y:S01]  /*4940*/  IMAD.MOV.U32 R9, RZ, RZ, R7 ;  /* 0x000000ffff097224 */ /* 0x000fe200078e0007 */
[----:B------:R-:W-:Y:S06]  /*4950*/  BRA `(.L_x_98) ;  /* 0xfffffff000907947 */ /* 0x000fec000383ffff */
.L_x_87:
        /* <DEDUP_REMOVED lines=8> */
.L_x_99:
[----:B------:R-:W0:Y:S01]  /*49e0*/  LDC.64 R6, c[0x0][0x388] ;  /* 0x0000e200ff067b82 */ /* 0x000e220000000a00 */
[----:B------:R-:W2:Y:S01]  /*49f0*/  LDG.E R16, desc[UR36][R16.64] ;  /* 0x0000002410107981 */ /* 0x000ea2000c1e1900 */
[----:B0-----:R-:W-:-:S05]  /*4a00*/  IMAD.WIDE R6, R18, 0x8, R6 ;  /* 0x0000000812067825 */ /* 0x001fca00078e0206 */
[----:B------:R0:W5:Y:S01]  /*4a10*/  LDG.E.64 R18, desc[UR36][R6.64] ;  /* 0x0000002406127981 */ /* 0x000162000c1e1b00 */
[----:B------:R-:W-:-:S04]  /*4a20*/  MOV R0, 0x0 ;  /* 0x0000000000007802 */ /* 0x000fc80000000f00 */
[----:B------:R0:W1:Y:S02]  /*4a30*/  LDC.64 R2, c[0x4][R0] ;  /* 0x0100000000027b82 */ /* 0x0000640000000a00 */
[----:B012---:R-:W-:-:S07]  /*4a40*/  IMAD.WIDE R4, R16, 0x4, RZ ;  /* 0x0000000410047825 */ /* 0x007fce00078e02ff */
[----:B------:R-:W-:-:S07]  /*4a50*/  LEPC R20, `(.L_x_100) ;  /* 0x000000001014794e */ /* 0x000fce0000000000 */
[----:B-----5:R-:W-:Y:S05]  /*4a60*/  CALL.ABS.NOINC R2 ;  /* 0x0000000002007343 */ /* 0x020fea0003c00000 */
.L_x_100:
[----:B------:R-:W-:Y:S01]  /*4a70*/  ISETP.GE.AND P0, PT, R16, 0x1, PT ;  /* 0x000000011000780c */ /* 0x000fe20003f06270 */
[----:B------:R-:W-:Y:S01]  /*4a80*/  BSSY.RECONVERGENT B0, `(.L_x_101) ;  /* 0x0000057000007945 */ /* 0x000fe20003800200 */
[----:B------:R-:W-:-:S11]  /*4a90*/  IMAD.MOV.U32 R14, RZ, RZ, -0x1 ;  /* 0xffffffffff0e7424 */ /* 0x000fd600078e00ff */
[----:B------:R-:W-:Y:S05]  /*4aa0*/  @!P0 BRA `(.L_x_102) ;  /* 0x0000000400508947 */ /* 0x000fea0003800000 */
[C---:B------:R-:W-:Y:S01]  /*4ab0*/  ISETP.GE.U32.AND P0, PT, R16.reuse, 0x10, PT ;  /* 0x000000101000780c */ /* 0x040fe20003f06070 */
[----:B------:R-:W-:Y:S01]  /*4ac0*/  BSSY.RECONVERGENT B1, `(.L_x_103) ;  /* 0x0000025000017945 */ /* 0x000fe20003800200 */
[----:B------:R-:W-:Y:S01]  /*4ad0*/  LOP3.LUT R27, R16, 0xf, RZ, 0xc0, !PT ;  /* 0x0000000f101b7812 */ /* 0x000fe200078ec0ff */
[----:B------:R-:W-:Y:S02]  /*4ae0*/  IMAD.MOV.U32 R7, RZ, RZ, RZ ;  /* 0x000000ffff077224 */ /* 0x000fe400078e00ff */
[----:B------:R-:W-:Y:S01]  /*4af0*/  IMAD.MOV.U32 R14, RZ, RZ, -0x1 ;  /* 0xffffffffff0e7424 */ /* 0x000fe200078e00ff */
[----:B------:R-:W-:-:S07]  /*4b00*/  ISETP.NE.AND P1, PT, R27, RZ, PT ;  /* 0x000000ff1b00720c */ /* 0x000fce0003f25270 */
[----:B------:R-:W-:Y:S06]  /*4b10*/  @!P0 BRA `(.L_x_104) ;  /* 0x00000000007c8947 */ /* 0x000fec0003800000 */
[----:B------:R-:W-:Y:S01]  /*4b20*/  LOP3.LUT R7, R16, 0x7ffffff0, RZ, 0xc0, !PT ;  /* 0x7ffffff010077812 */ /* 0x000fe200078ec0ff */
[----:B------:R-:W-:Y:S01]  /*4b30*/  IMAD.MOV.U32 R0, RZ, RZ, RZ ;  /* 0x000000ffff007224 */ /* 0x000fe200078e00ff */
[----:B------:R-:W-:-:S07]  /*4b40*/  MOV R14, 0xffffffff ;  /* 0xffffffff000e7802 */ /* 0x000fce0000000f00 */
.L_x_105:
[----:B------:R-:W-:-:S05]  /*4b50*/  IMAD.WIDE.U32 R2, R0, 0x4, R18 ;  /* 0x0000000400027825 */ /* 0x000fca00078e0012 */
[----:B------:R-:W2:Y:S04]  /*4b60*/  LD.E R9, desc[UR36][R2.64] ;  /* 0x0000002402097980 */ /* 0x000ea8000c101900 */
[----:B------:R-:W2:Y:S04]  /*4b70*/  LD.E R6, desc[UR36][R2.64+0x4] ;  /* 0x0000042402067980 */ /* 0x000ea8000c101900 */
[----:B------:R-:W3:Y:S04]  /*4b80*/  LD.E R11, desc[UR36][R2.64+0x8] ;  /* 0x00000824020b7980 */ /* 0x000ee8000c101900 */
[----:B------:R-:W3:Y:S04]  /*4b90*/  LD.E R8, desc[UR36][R2.64+0xc] ;  /* 0x00000c2402087980 */ /* 0x000ee8000c101900 */
[----:B------:R-:W4:Y:S04]  /*4ba0*/  LD.E R13, desc[UR36][R2.64+0x10] ;  /* 0x00001024020d7980 */ /* 0x000f28000c101900 */
[----:B------:R-:W4:Y:S04]  /*4bb0*/  LD.E R10, desc[UR36][R2.64+0x14] ;  /* 0x00001424020a7980 */ /* 0x000f28000c101900 */
[----:B------:R-:W5:Y:S04]  /*4bc0*/  LD.E R15, desc[UR36][R2.64+0x18] ;  /* 0x00001824020f7980 */ /* 0x000f68000c101900 */
        /* <DEDUP_REMOVED lines=8> */
[----:B------:R-:W5:Y:S01]  /*4c50*/  LD.E R26, desc[UR36][R2.64+0x3c] ;  /* 0x00003c24021a7980 */ /* 0x000f62000c101900 */
[----:B------:R-:W-:-:S05]  /*4c60*/  VIADD R0, R0, 0x10 ;  /* 0x0000001000007836 */ /* 0x000fca0000000000 */
[----:B------:R-:W-:Y:S02]  /*4c70*/  ISETP.NE.AND P0, PT, R0, R7, PT ;  /* 0x000000070000720c */ /* 0x000fe40003f05270 */
[----:B--2---:R-:W-:-:S04]  /*4c80*/  VIMNMX3 R6, R9, R14, R6, !PT ;  /* 0x0000000e0906720f */ /* 0x004fc80007800106 */
[----:B---3--:R-:W-:-:S04]  /*4c90*/  VIMNMX3 R6, R11, R6, R8, !PT ;  /* 0x000000060b06720f */ /* 0x008fc80007800108 */
[----:B----4-:R-:W-:-:S04]  /*4ca0*/  VIMNMX3 R6, R13, R6, R10, !PT ;  /* 0x000000060d06720f */ /* 0x010fc8000780010a */
[----:B-----5:R-:W-:-:S04]  /*4cb0*/  VIMNMX3 R6, R15, R6, R12, !PT ;  /* 0x000000060f06720f */ /* 0x020fc8000780010c */
[----:B------:R-:W-:-:S04]  /*4cc0*/  VIMNMX3 R6, R17, R6, R20, !PT ;  /* 0x000000061106720f */ /* 0x000fc80007800114 */
[----:B------:R-:W-:-:S04]  /*4cd0*/  VIMNMX3 R6, R21, R6, R22, !PT ;  /* 0x000000061506720f */ /* 0x000fc80007800116 */
[----:B------:R-:W-:-:S04]  /*4ce0*/  VIMNMX3 R6, R23, R6, R24, !PT ;  /* 0x000000061706720f */ /* 0x000fc80007800118 */
[----:B------:R-:W-:Y:S01]  /*4cf0*/  VIMNMX3 R14, R25, R6, R26, !PT ;  /* 0x00000006190e720f */ /* 0x000fe2000780011a */
[----:B------:R-:W-:Y:S06]  /*4d00*/  @P0 BRA `(.L_x_105) ;  /* 0xfffffffc00900947 */ /* 0x000fec000383ffff */
.L_x_104:
[----:B------:R-:W-:Y:S05]  /*4d10*/  BSYNC.RECONVERGENT B1 ;  /* 0x0000000000017941 */ /* 0x000fea0003800200 */
.L_x_103:
[----:B------:R-:W-:Y:S05]  /*4d20*/  @!P1 BRA `(.L_x_102) ;  /* 0x0000000000b09947 */ /* 0x000fea0003800000 */
[----:B------:R-:W-:Y:S01]  /*4d30*/  ISETP.GE.U32.AND P0, PT, R27, 0x8, PT ;  /* 0x000000081b00780c */ /* 0x000fe20003f06070 */
[----:B------:R-:W-:Y:S01]  /*4d40*/  BSSY.RECONVERGENT B1, `(.L_x_106) ;  /* 0x0000012000017945 */ /* 0x000fe20003800200 */
[----:B------:R-:W-:-:S04]  /*4d50*/  LOP3.LUT R12, R16, 0x7, RZ, 0xc0, !PT ;  /* 0x00000007100c7812 */ /* 0x000fc800078ec0ff */
[----:B------:R-:W-:-:S07]  /*4d60*/  ISETP.NE.AND P1, PT, R12, RZ, PT ;  /* 0x000000ff0c00720c */ /* 0x000fce0003f25270 */
[----:B------:R-:W-:Y:S06]  /*4d70*/  @!P0 BRA `(.L_x_107) ;  /* 0x0000000000388947 */ /* 0x000fec0003800000 */
        /* <DEDUP_REMOVED lines=8> */
[----:B------:R-:W5:Y:S01]  /*4e00*/  LD.E R10, desc[UR36][R2.64+0x1c] ;  /* 0x00001c24020a7980 */ /* 0x000f62000c101900 */
[----:B------:R-:W-:Y:S01]  /*4e10*/  VIADD R7, R7, 0x8 ;  /* 0x0000000807077836 */ /* 0x000fe20000000000 */
[----:B--2---:R-:W-:-:S04]  /*4e20*/  VIMNMX3 R0, R9, R14, R0, !PT ;  /* 0x0000000e0900720f */ /* 0x004fc80007800100 */
[----:B---3--:R-:W-:-:S04]  /*4e30*/  VIMNMX3 R0, R11, R0, R6, !PT ;  /* 0x000000000b00720f */ /* 0x008fc80007800106 */
[----:B----4-:R-:W-:-:S04]  /*4e40*/  VIMNMX3 R0, R13, R0, R8, !PT ;  /* 0x000000000d00720f */ /* 0x010fc80007800108 */
[----:B-----5:R-:W-:-:S07]  /*4e50*/  VIMNMX3 R14, R15, R0, R10, !PT ;  /* 0x000000000f0e720f */ /* 0x020fce000780010a */
.L_x_107:
[----:B------:R-:W-:Y:S05]  /*4e60*/  BSYNC.RECONVERGENT B1 ;  /* 0x0000000000017941 */ /* 0x000fea0003800200 */
.L_x_106:
        /* <DEDUP_REMOVED lines=10> */
[----:B------:R-:W3:Y:S01]  /*4f10*/  LD.E R8, desc[UR36][R2.64+0xc] ;  /* 0x00000c2402087980 */ /* 0x000ee2000c101900 */
[----:B------:R-:W-:Y:S01]  /*4f20*/  VIADD R7, R7, 0x4 ;  /* 0x0000000407077836 */ /* 0x000fe20000000000 */
[----:B--2---:R-:W-:-:S04]  /*4f30*/  VIMNMX3 R6, R9, R14, R6, !PT ;  /* 0x0000000e0906720f */ /* 0x004fc80007800106 */
[----:B---3--:R-:W-:-:S07]  /*4f40*/  VIMNMX3 R14, R11, R6, R8, !PT ;  /* 0x000000060b0e720f */ /* 0x008fce0007800108 */
.L_x_109:
[----:B------:R-:W-:Y:S05]  /*4f50*/  BSYNC.RECONVERGENT B1 ;  /* 0x0000000000017941 */ /* 0x000fea0003800200 */
.L_x_108:
[----:B------:R-:W-:Y:S05]  /*4f60*/  @!P1 BRA `(.L_x_102) ;  /* 0x0000000000209947 */ /* 0x000fea0003800000 */
[----:B------:R-:W-:-:S07]  /*4f70*/  IMAD.MOV.U32 R9, RZ, RZ, RZ ;  /* 0x000000ffff097224 */ /* 0x000fce00078e00ff */
.L_x_110:
[----:B------:R-:W-:-:S06]  /*4f80*/  IMAD.WIDE.U32 R2, R7, 0x4, R18 ;  /* 0x0000000407027825 */ /* 0x000fcc00078e0012 */
[----:B------:R-:W2:Y:S01]  /*4f90*/  LD.E R3, desc[UR36][R2.64] ;  /* 0x0000002402037980 */ /* 0x000ea2000c101900 */
[----:B------:R-:W-:Y:S02]  /*4fa0*/  VIADD R9, R9, 0x1 ;  /* 0x0000000109097836 */ /* 0x000fe40000000000 */
[----:B------:R-:W-:-:S03]  /*4fb0*/  VIADD R7, R7, 0x1 ;  /* 0x0000000107077836 */ /* 0x000fc60000000000 */
[----:B------:R-:W-:Y:S02]  /*4fc0*/  ISETP.NE.AND P0, PT, R9, R0, PT ;  /* 0x000000000900720c */ /* 0x000fe40003f05270 */
[----:B--2---:R-:W-:-:S11]  /*4fd0*/  VIMNMX R14, PT, PT, R3, R14, !PT ;  /* 0x0000000e030e7248 */ /* 0x004fd60007fe0100 */
[----:B------:R-:W-:Y:S05]  /*4fe0*/  @P0 BRA `(.L_x_110) ;  /* 0xfffffffc00e40947 */ /* 0x000fea000383ffff */
.L_x_102:
[----:B------:R-:W-:Y:S05]  /*4ff0*/  BSYNC.RECONVERGENT B0 ;  /* 0x0000000000007941 */ /* 0x000fea0003800200 */
.L_x_101:
[----:B------:R-:W-:-:S13]  /*5000*/  ISETP.GE.AND P0, PT, R14, 0x1, PT ;  /* 0x000000010e00780c */ /* 0x000fda0003f06270 */
[----:B------:R-:W-:Y:S05]  /*5010*/  @!P0 EXIT ;  /* 0x000000000000894d */ /* 0x000fea0003800000 */
[C---:B------:R-:W-:Y:S01]  /*5020*/  VIADD R15, R16.reuse, 0xfffffffd ;  /* 0xfffffffd100f7836 */ /* 0x040fe20000000000 */
[C---:B------:R-:W-:Y:S01]  /*5030*/  LOP3.LUT R20, R16.reuse, 0x3, RZ, 0xc0, !PT ;  /* 0x0000000310147812 */ /* 0x040fe200078ec0ff */
[----:B------:R-:W-:Y:S01]  /*5040*/  IMAD.MOV.U32 R23, RZ, RZ, 0x1 ;  /* 0x00000001ff177424 */ /* 0x000fe200078e00ff */
[C---:B------:R-:W-:Y:S01]  /*5050*/  LOP3.LUT R17, R16.reuse, 0x7ffffffc, RZ, 0xc0, !PT ;  /* 0x7ffffffc10117812 */ /* 0x040fe200078ec0ff */
[----:B------:R-:W-:Y:S01]  /*5060*/  IMAD.WIDE.U32 R12, R15, 0x4, R18 ;  /* 0x000000040f0c7825 */ /* 0x000fe200078e0012 */
[----:B------:R-:W-:-:S07]  /*5070*/  IADD3 R21, PT, PT, R16, -0x2, RZ ;  /* 0xfffffffe10157810 */ /* 0x000fce0007ffe0ff */
.L_x_128:
[----:B0-----:R0:W-:Y:S01]  /*5080*/  STL.64 [R1], RZ ;  /* 0x000000ff01007387 */ /* 0x0011e20000100a00 */
[----:B------:R-:W-:Y:S01]  /*5090*/  ISETP.GE.AND P0, PT, R16, 0x1, PT ;  /* 0x000000011000780c */ /* 0x000fe20003f06270 */
[----:B------:R-:W-:Y:S02]  /*50a0*/  BSSY.RECONVERGENT B0, `(.L_x_111) ;  /* 0x00000d3000007945 */ /* 0x000fe40003800200 */
[----:B------:R0:W-:Y:S04]  /*50b0*/  STL.64 [R1+0x8], RZ ;  /* 0x000008ff01007387 */ /* 0x0001e80000100a00 */
[----:B------:R0:W-:Y:S04]  /*50c0*/  STL.64 [R1+0x10], RZ ;  /* 0x000010ff01007387 */ /* 0x0001e80000100a00 */
[----:B------:R0:W-:Y:S04]  /*50d0*/  STL.64 [R1+0x18], RZ ;  /* 0x000018ff01007387 */ /* 0x0001e80000100a00 */
[----:B------:R0:W-:Y:S01]  /*50e0*/  STL.64 [R1+0x20], RZ ;  /* 0x000020ff01007387 */ /* 0x0001e20000100a00 */
[----:B------:R-:W-:Y:S05]  /*50f0*/  @!P0 BRA `(.L_x_112) ;  /* 0x0000000c00348947 */ /* 0x000fea0003800000 */
[----:B------:R-:W-:Y:S01]  /*5100*/  ISETP.GE.U32.AND P0, PT, R16, 0x4, PT ;  /* 0x000000041000780c */ /* 0x000fe20003f06070 */
[----:B------:R-:W-:Y:S01]  /*5110*/  BSSY.RECONVERGENT B1, `(.L_x_113) ;  /* 0x0000077000017945 */ /* 0x000fe20003800200 */
[----:B------:R-:W-:-:S11]  /*5120*/  IMAD.MOV.U32 R3, RZ, RZ, RZ ;  /* 0x000000ffff037224 */ /* 0x000fd600078e00ff */
[----:B------:R-:W-:Y:S05]  /*5130*/  @!P0 BRA `(.L_x_114) ;  /* 0x0000000400d08947 */ /* 0x000fea0003800000 */
[-C--:B------:R-:W-:Y:S01]  /*5140*/  IABS R0, R23.reuse ;  /* 0x0000001700007213 */ /* 0x080fe20000000000 */
[----:B------:R-:W-:Y:S01]  /*5150*/  IMAD.MOV.U32 R8, RZ, RZ, RZ ;  /* 0x000000ffff087224 */ /* 0x000fe200078e00ff */
[----:B------:R-:W-:Y:S01]  /*5160*/  BSSY.RECONVERGENT B2, `(.L_x_115) ;  /* 0x0000070000027945 */ /* 0x000fe20003800200 */
[----:B------:R-:W-:Y:S01]  /*5170*/  ISETP.NE.AND P0, PT, R23, RZ, PT ;  /* 0x000000ff1700720c */ /* 0x000fe20003f05270 */
[----:B------:R-:W1:Y:S01]  /*5180*/  I2F.RP R2, R0 ;  /* 0x0000000000027306 */ /* 0x000e620000209400 */
[----:B------:R-:W-:Y:S01]  /*5190*/  IMAD.MOV.U32 R6, RZ, RZ, RZ ;  /* 0x000000ffff067224 */ /* 0x000fe200078e00ff */
[----:B------:R-:W-:-:S06]  /*51a0*/  LOP3.LUT R7, RZ, R23, RZ, 0x33, !PT ;  /* 0x00000017ff077212 */ /* 0x000fcc00078e33ff */
[----:B-1----:R-:W1:Y:S02]  /*51b0*/  MUFU.RCP R2, R2 ;  /* 0x0000000200027308 */ /* 0x002e640000001000 */
[----:B-1----:R-:W-:-:S06]  /*51c0*/  VIADD R9, R2, 0xffffffe ;  /* 0x0ffffffe02097836 */ /* 0x002fcc0000000000 */
[----:B------:R-:W1:Y:S02]  /*51d0*/  F2I.FTZ.U32.TRUNC.NTZ R9, R9 ;  /* 0x0000000900097305 */ /* 0x000e64000021f000 */
[----:B-1----:R-:W-:-:S04]  /*51e0*/  IMAD.MOV R3, RZ, RZ, -R9 ;  /* 0x000000ffff037224 */ /* 0x002fc800078e0a09 */
[----:B------:R-:W-:-:S04]  /*51f0*/  IMAD R3, R3, R0, RZ ;  /* 0x0000000003037224 */ /* 0x000fc800078e02ff */
[----:B------:R-:W-:-:S07]  /*5200*/  IMAD.HI.U32 R8, R9, R3, R8 ;  /* 0x0000000309087227 */ /* 0x000fce00078e0008 */
.L_x_116:
[----:B-1----:R-:W-:-:S05]  /*5210*/  IMAD.WIDE.U32 R2, R6, 0x4, R18 ;  /* 0x0000000406027825 */ /* 0x002fca00078e0012 */
[----:B------:R-:W2:Y:S01]  /*5220*/  LD.E R10, desc[UR36][R2.64] ;  /* 0x00000024020a7980 */ /* 0x000ea2000c101900 */
[-C--:B------:R-:W-:Y:S02]  /*5230*/  IABS R9, R23.reuse ;  /* 0x0000001700097213 */ /* 0x080fe40000000000 */
[-C--:B------:R-:W-:Y:S02]  /*5240*/  IABS R27, R23.reuse ;  /* 0x00000017001b7213 */ /* 0x080fe40000000000 */
[-C--:B------:R-:W-:Y:S01]  /*5250*/  LOP3.LUT R26, RZ, R23.reuse, RZ, 0x33, !PT ;  /* 0x00000017ff1a7212 */ /* 0x080fe200078e33ff */
[----:B------:R-:W-:Y:S01]  /*5260*/  IMAD.MOV R24, RZ, RZ, -R9 ;  /* 0x000000ffff187224 */ /* 0x000fe200078e0a09 */
[----:B--2---:R-:W-:Y:S02]  /*5270*/  IABS R11, R10 ;  /* 0x0000000a000b7213 */ /* 0x004fe40000000000 */
[----:B------:R-:W-:-:S03]  /*5280*/  LOP3.LUT R10, R10, R23, RZ, 0x3c, !PT ;  /* 0x000000170a0a7212 */ /* 0x000fc600078e3cff */
[----:B------:R-:W-:Y:S01]  /*5290*/  IMAD.HI.U32 R9, R8, R11, RZ ;  /* 0x0000000b08097227 */ /* 0x000fe200078e00ff */
[----:B------:R-:W-:-:S03]  /*52a0*/  ISETP.GE.AND P3, PT, R10, RZ, PT ;  /* 0x000000ff0a00720c */ /* 0x000fc60003f66270 */
[----:B------:R-:W-:-:S05]  /*52b0*/  IMAD R11, R9, R24, R11 ;  /* 0x00000018090b7224 */ /* 0x000fca00078e020b */
[----:B------:R-:W-:-:S13]  /*52c0*/  ISETP.GT.U32.AND P2, PT, R0, R11, PT ;  /* 0x0000000b0000720c */ /* 0x000fda0003f44070 */
[----:B------:R-:W-:Y:S01]  /*52d0*/  @!P2 IADD3 R11, PT, PT, R11, -R27, RZ ;  /* 0x8000001b0b0ba210 */ /* 0x000fe20007ffe0ff */
[----:B------:R-:W-:-:S03]  /*52e0*/  @!P2 VIADD R9, R9, 0x1 ;  /* 0x000000010909a836 */ /* 0x000fc60000000000 */
[----:B------:R-:W-:-:S13]  /*52f0*/  ISETP.GE.U32.AND P1, PT, R11, R0, PT ;  /* 0x000000000b00720c */ /* 0x000fda0003f26070 */
[----:B------:R-:W-:Y:S01]  /*5300*/  @P1 VIADD R9, R9, 0x1 ;  /* 0x0000000109091836 */ /* 0x000fe20000000000 */
[----:B------:R-:W-:-:S03]  /*5310*/  ISETP.NE.AND P1, PT, R23, RZ, PT ;  /* 0x000000ff1700720c */ /* 0x000fc60003f25270 */
[----:B------:R-:W-:-:S05]  /*5320*/  @!P3 IMAD.MOV R9, RZ, RZ, -R9 ;  /* 0x000000ffff09b224 */ /* 0x000fca00078e0a09 */
[----:B------:R-:W-:-:S05]  /*5330*/  SEL R9, R26, R9, !P1 ;  /* 0x000000091a097207 */ /* 0x000fca0004800000 */
[----:B------:R-:W-:-:S05]  /*5340*/  IMAD.HI R10, R9, 0x66666667, RZ ;  /* 0x66666667090a7827 */ /* 0x000fca00078e02ff */
[----:B------:R-:W-:-:S04]  /*5350*/  SHF.R.U32.HI R11, RZ, 0x1f, R10 ;  /* 0x0000001fff0b7819 */ /* 0x000fc8000001160a */
[----:B------:R-:W-:-:S05]  /*5360*/  LEA.HI.SX32 R10, R10, R11, 0x1e ;  /* 0x0000000b0a0a7211 */ /* 0x000fca00078ff2ff */
[----:B------:R-:W-:-:S04]  /*5370*/  IMAD R10, R10, -0xa, R9 ;  /* 0xfffffff60a0a7824 */ /* 0x000fc800078e0209 */
[----:B------:R-:W-:-:S05]  /*5380*/  IMAD R9, R10, 0x4, R1 ;  /* 0x000000040a097824 */ /* 0x000fca00078e0201 */
[----:B------:R-:W2:Y:S01]  /*5390*/  LDL R10, [R9] ;  /* 0x00000000090a7983 */ /* 0x000ea20000100800 */
[----:B------:R-:W1:Y:S08]  /*53a0*/  I2F.RP R25, R27 ;  /* 0x0000001b00197306 */ /* 0x000e700000209400 */
[----:B-1----:R-:W1:Y:S02]  /*53b0*/  MUFU.RCP R25, R25 ;  /* 0x0000001900197308 */ /* 0x002e640000001000 */
[----:B-1----:R-:W-:-:S06]  /*53c0*/  VIADD R11, R25, 0xffffffe ;  /* 0x0ffffffe190b7836 */ /* 0x002fcc0000000000 */
[----:B------:R-:W1:Y:S02]  /*53d0*/  F2I.FTZ.U32.TRUNC.NTZ R11, R11 ;  /* 0x0000000b000b7305 */ /* 0x000e64000021f000 */
[----:B-1----:R-:W-:-:S04]  /*53e0*/  IMAD.MOV R22, RZ, RZ, -R11 ;  /* 0x000000ffff167224 */ /* 0x002fc800078e0a0b */
[----:B------:R-:W-:Y:S02]  /*53f0*/  IMAD R29, R22, R27, RZ ;  /* 0x0000001b161d7224 */ /* 0x000fe400078e02ff */
[----:B--2---:R-:W-:-:S05]  /*5400*/  VIADD R10, R10, 0x1 ;  /* 0x000000010a0a7836 */ /* 0x004fca0000000000 */
[----:B------:R1:W-:Y:S04]  /*5410*/  STL [R9], R10 ;  /* 0x0000000a09007387 */ /* 0x0003e80000100800 */
[----:B------:R-:W2:Y:S01]  /*5420*/  LD.E R22, desc[UR36][R2.64+0x4] ;  /* 0x0000042402167980 */ /* 0x000ea2000c101900 */
[----:B-1----:R-:W-:-:S05]  /*5430*/  HFMA2 R10, -RZ, RZ, 0, 0 ;  /* 0x00000000ff0a7431 */ /* 0x002fca00000001ff */
[----:B------:R-:W-:Y:S01]  /*5440*/  IMAD.HI.U32 R28, R11, R29, R10 ;  /* 0x0000001d0b1c7227 */ /* 0x000fe200078e000a */
[----:B--2---:R-:W-:-:S05]  /*5450*/  IABS R11, R22 ;  /* 0x00000016000b7213 */ /* 0x004fca0000000000 */
[----:B------:R-:W-:-:S04]  /*5460*/  IMAD.HI.U32 R9, R28, R11, RZ ;  /* 0x0000000b1c097227 */ /* 0x000fc800078e00ff */
[----:B------:R-:W-:-:S05]  /*5470*/  IMAD R10, R9, R24, R11 ;  /* 0x00000018090a7224 */ /* 0x000fca00078e020b */
[----:B------:R-:W-:Y:S02]  /*5480*/  ISETP.GT.U32.AND P3, PT, R27, R10, PT ;  /* 0x0000000a1b00720c */ /* 0x000fe40003f64070 */
[----:B------:R-:W-:-:S11]  /*5490*/  LOP3.LUT R22, R22, R23, RZ, 0x3c, !PT ;  /* 0x0000001716167212 */ /* 0x000fd600078e3cff */
[----:B------:R-:W-:Y:S01]  /*54a0*/  @!P3 IMAD.IADD R10, R10, 0x1, -R27 ;  /* 0x000000010a0ab824 */ /* 0x000fe200078e0a1b */
[----:B------:R-:W-:-:S04]  /*54b0*/  ISETP.GE.AND P4, PT, R22, RZ, PT ;  /* 0x000000ff1600720c */ /* 0x000fc80003f86270 */
[----:B------:R-:W-:Y:S01]  /*54c0*/  ISETP.GE.U32.AND P2, PT, R10, R27, PT ;  /* 0x0000001b0a00720c */ /* 0x000fe20003f46070 */
[----:B------:R-:W-:-:S12]  /*54d0*/  @!P3 VIADD R9, R9, 0x1 ;  /* 0x000000010909b836 */ /* 0x000fd80000000000 */
[----:B------:R-:W-:-:S04]  /*54e0*/  @P2 VIADD R9, R9, 0x1 ;  /* 0x0000000109092836 */ /* 0x000fc80000000000 */
[----:B------:R-:W-:-:S05]  /*54f0*/  @!P4 IMAD.MOV R9, RZ, RZ, -R9 ;  /* 0x000000ffff09c224 */ /* 0x000fca00078e0a09 */
[----:B------:R-:W-:-:S05]  /*5500*/  SEL R9, R26, R9, !P1 ;  /* 0x000000091a097207 */ /* 0x000fca0004800000 */
[----:B------:R-:W-:-:S05]  /*5510*/  IMAD.HI R10, R9, 0x66666667, RZ ;  /* 0x66666667090a7827 */ /* 0x000fca00078e02ff */
[----:B------:R-:W-:-:S04]  /*5520*/  SHF.R.U32.HI R11, RZ, 0x1f, R10 ;  /* 0x0000001fff0b7819 */ /* 0x000fc8000001160a */
[----:B------:R-:W-:-:S05]  /*5530*/  LEA.HI.SX32 R10, R10, R11, 0x1e ;  /* 0x0000000b0a0a7211 */ /* 0x000fca00078ff2ff */
[----:B------:R-:W-:-:S04]  /*5540*/  IMAD R10, R10, -0xa, R9 ;  /* 0xfffffff60a0a7824 */ /* 0x000fc800078e0209 */
[----:B------:R-:W-:-:S05]  /*5550*/  IMAD R10, R10, 0x4, R1 ;  /* 0x000000040a0a7824 */ /* 0x000fca00078e0201 */
[----:B------:R-:W2:Y:S02]  /*5560*/  LDL R9, [R10] ;  /* 0x000000000a097983 */ /* 0x000ea40000100800 */
[----:B--2---:R-:W-:-:S05]  /*5570*/  VIADD R9, R9, 0x1 ;  /* 0x0000000109097836 */ /* 0x004fca0000000000 */
[----:B------:R1:W-:Y:S04]  /*5580*/  STL [R10], R9 ;  /* 0x000000090a007387 */ /* 0x0003e80000100800 */
[----:B------:R-:W2:Y:S02]  /*5590*/  LD.E R22, desc[UR36][R2.64+0x8] ;  /* 0x0000082402167980 */ /* 0x000ea4000c101900 */
[----:B--2---:R-:W-:Y:S02]  /*55a0*/  IABS R25, R22 ;  /* 0x0000001600197213 */ /* 0x004fe40000000000 */
[----:B------:R-:W-:-:S03]  /*55b0*/  LOP3.LUT R22, R22, R23, RZ, 0x3c, !PT ;  /* 0x0000001716167212 */ /* 0x000fc600078e3cff */
[----:B------:R-:W-:Y:S01]  /*55c0*/  IMAD.HI.U32 R11, R28, R25, RZ ;  /* 0x000000191c0b7227 */ /* 0x000fe200078e00ff */
[----:B------:R-:W-:-:S03]  /*55d0*/  ISETP.GE.AND P4, PT, R22, RZ, PT ;  /* 0x000000ff1600720c */ /* 0x000fc60003f86270 */
[----:B------:R-:W-:-:S05]  /*55e0*/  IMAD R22, R11, R24, R25 ;  /* 0x000000180b167224 */ /* 0x000fca00078e0219 */
[----:B------:R-:W-:-:S13]  /*55f0*/  ISETP.GT.U32.AND P3, PT, R27, R22, PT ;  /* 0x000000161b00720c */ /* 0x000fda0003f64070 */
[----:B------:R-:W-:-:S05]  /*5600*/  @!P3 IMAD.IADD R22, R22, 0x1, -R27 ;  /* 0x000000011616b824 */ /* 0x000fca00078e0a1b */
[----:B------:R-:W-:Y:S02]  /*5610*/  ISETP.GE.U32.AND P2, PT, R22, R27, PT ;  /* 0x0000001b1600720c */ /* 0x000fe40003f46070 */
[----:B------:R-:W-:-:S11]  /*5620*/  @!P3 IADD3 R11, PT, PT, R11, 0x1, RZ ;  /* 0x000000010b0bb810 */ /* 0x000fd60007ffe0ff */
[----:B------:R-:W-:-:S04]  /*5630*/  @P2 VIADD R11, R11, 0x1 ;  /* 0x000000010b0b2836 */ /* 0x000fc80000000000 */
[----:B------:R-:W-:-:S05]  /*5640*/  @!P4 IMAD.MOV R11, RZ, RZ, -R11 ;  /* 0x000000ffff0bc224 */ /* 0x000fca00078e0a0b */
[----:B------:R-:W-:-:S05]  /*5650*/  SEL R11, R26, R11, !P1 ;  /* 0x0000000b1a0b7207 */ /* 0x000fca0004800000 */
[----:B-1----:R-:W-:-:S05]  /*5660*/  IMAD.HI R9, R11, 0x66666667, RZ ;  /* 0x666666670b097827 */ /* 0x002fca00078e02ff */
        /* <DEDUP_REMOVED lines=8> */
[----:B--2---:R-:W-:-:S05]  /*56f0*/  IABS R22, R2 ;  /* 0x0000000200167213 */ /* 0x004fca0000000000 */
[----:B------:R-:W-:-:S04]  /*5700*/  IMAD.HI.U32 R11, R28, R22, RZ ;  /* 0x000000161c0b7227 */ /* 0x000fc800078e00ff */
[----:B------:R-:W-:-:S05]  /*5710*/  IMAD R22, R11, R24, R22 ;  /* 0x000000180b167224 */ /* 0x000fca00078e0216 */
[----:B------:R-:W-:-:S13]  /*5720*/  ISETP.GT.U32.AND P2, PT, R27, R22, PT ;  /* 0x000000161b00720c */ /* 0x000fda0003f44070 */
[----:B------:R-:W-:-:S05]  /*5730*/  @!P2 IMAD.IADD R22, R22, 0x1, -R27 ;  /* 0x000000011616a824 */ /* 0x000fca00078e0a1b */
[----:B------:R-:W-:Y:S02]  /*5740*/  ISETP.GE.U32.AND P1, PT, R22, R27, PT ;  /* 0x0000001b1600720c */ /* 0x000fe40003f26070 */
[----:B------:R-:W-:-:S04]  /*5750*/  LOP3.LUT R22, R2, R23, RZ, 0x3c, !PT ;  /* 0x0000001702167212 */ /* 0x000fc800078e3cff */
[----:B------:R-:W-:Y:S01]  /*5760*/  ISETP.GE.AND P3, PT, R22, RZ, PT ;  /* 0x000000ff1600720c */ /* 0x000fe20003f66270 */
[----:B------:R-:W-:-:S06]  /*5770*/  @!P2 VIADD R11, R11, 0x1 ;  /* 0x000000010b0ba836 */ /* 0x000fcc0000000000 */
[----:B------:R-:W-:-:S06]  /*5780*/  @P1 VIADD R11, R11, 0x1 ;  /* 0x000000010b0b1836 */ /* 0x000fcc0000000000 */
[----:B------:R-:W-:-:S04]  /*5790*/  @!P3 IADD3 R11, PT, PT, -R11, RZ, RZ ;  /* 0x000000ff0b0bb210 */ /* 0x000fc80007ffe1ff */
[----:B------:R-:W-:-:S05]  /*57a0*/  SEL R11, R7, R11, !P0 ;  /* 0x0000000b070b7207 */ /* 0x000fca0004000000 */
[----:B------:R-:W-:-:S05]  /*57b0*/  IMAD.HI R2, R11, 0x66666667, RZ ;  /* 0x666666670b027827 */ /* 0x000fca00078e02ff */
[----:B------:R-:W-:-:S04]  /*57c0*/  SHF.R.U32.HI R3, RZ, 0x1f, R2 ;  /* 0x0000001fff037819 */ /* 0x000fc80000011602 */
[----:B------:R-:W-:-:S05]  /*57d0*/  LEA.HI.SX32 R2, R2, R3, 0x1e ;  /* 0x0000000302027211 */ /* 0x000fca00078ff2ff */
[----:B------:R-:W-:-:S04]  /*57e0*/  IMAD R2, R2, -0xa, R11 ;  /* 0xfffffff602027824 */ /* 0x000fc800078e020b */
[----:B------:R-:W-:-:S05]  /*57f0*/  IMAD R2, R2, 0x4, R1 ;  /* 0x0000000402027824 */ /* 0x000fca00078e0201 */
[----:B------:R-:W2:Y:S01]  /*5800*/  LDL R3, [R2] ;  /* 0x0000000002037983 */ /* 0x000ea20000100800 */
[----:B------:R-:W-:-:S05]  /*5810*/  VIADD R6, R6, 0x4 ;  /* 0x0000000406067836 */ /* 0x000fca0000000000 */
[----:B------:R-:W-:Y:S01]  /*5820*/  ISETP.NE.AND P1, PT, R6, R17, PT ;  /* 0x000000110600720c */ /* 0x000fe20003f25270 */
[----:B--2---:R-:W-:-:S05]  /*5830*/  VIADD R3, R3, 0x1 ;  /* 0x0000000103037836 */ /* 0x004fca0000000000 */
[----:B------:R1:W-:Y:S07]  /*5840*/  STL [R2], R3 ;  /* 0x0000000302007387 */ /* 0x0003ee0000100800 */
[----:B------:R-:W-:Y:S05]  /*5850*/  @P1 BRA `(.L_x_116) ;  /* 0xfffffff8006c1947 */ /* 0x000fea000383ffff */
[----:B------:R-:W-:Y:S05]  /*5860*/  BSYNC.RECONVERGENT B2 ;  /* 0x0000000000027941 */ /* 0x000fea0003800200 */
.L_x_115:
[----:B-1----:R-:W-:-:S07]  /*5870*/  IMAD.MOV.U32 R3, RZ, RZ, R17 ;  /* 0x000000ffff037224 */ /* 0x002fce00078e0011 */
.L_x_114:
[----:B------:R-:W-:Y:S05]  /*5880*/  BSYNC.RECONVERGENT B1 ;  /* 0x0000000000017941 */ /* 0x000fea0003800200 */
.L_x_113:
[----:B------:R-:W-:-:S13]  /*5890*/  ISETP.NE.AND P0, PT, R20, RZ, PT ;  /* 0x000000ff1400720c */ /* 0x000fda0003f05270 */
[----:B------:R-:W-:Y:S05]  /*58a0*/  @!P0 BRA `(.L_x_112) ;  /* 0x0000000400488947 */ /* 0x000fea0003800000 */
[----:B------:R-:W-:-:S05]  /*58b0*/  IMAD.WIDE.U32 R2, R3, 0x4, R18 ;  /* 0x0000000403027825 */ /* 0x000fca00078e0012 */
[----:B------:R-:W2:Y:S01]  /*58c0*/  LD.E R0, desc[UR36][R2.64] ;  /* 0x0000002402007980 */ /* 0x000ea2000c101900 */
[-C--:B------:R-:W-:Y:S02]  /*58d0*/  IABS R8, R23.reuse ;  /* 0x0000001700087213 */ /* 0x080fe40000000000 */
[----:B------:R-:W-:Y:S02]  /*58e0*/  IABS R10, R23 ;  /* 0x00000017000a7213 */ /* 0x000fe40000000000 */
[----:B------:R-:W1:Y:S08]  /*58f0*/  I2F.RP R9, R8 ;  /* 0x0000000800097306 */ /* 0x000e700000209400 */
[----:B-1----:R-:W1:Y:S02]  /*5900*/  MUFU.RCP R9, R9 ;  /* 0x0000000900097308 */ /* 0x002e640000001000 */
[----:B-1----:R-:W-:-:S02]  /*5910*/  VIADD R6, R9, 0xffffffe ;  /* 0x0ffffffe09067836 */ /* 0x002fc40000000000 */
[----:B------:R-:W-:-:S04]  /*5920*/  IMAD.MOV R9, RZ, RZ, -R10 ;  /* 0x000000ffff097224 */ /* 0x000fc800078e0a0a */
[----:B------:R1:W3:Y:S02]  /*5930*/  F2I.FTZ.U32.TRUNC.NTZ R7, R6 ;  /* 0x0000000600077305 */ /* 0x0002e4000021f000 */
[----:B-1----:R-:W-:Y:S01]  /*5940*/  MOV R6, RZ ;  /* 0x000000ff00067202 */ /* 0x002fe20000000f00 */
[----:B---3--:R-:W-:-:S04]  /*5950*/  IMAD.MOV R11, RZ, RZ, -R7 ;  /* 0x000000ffff0b7224 */ /* 0x008fc800078e0a07 */
[----:B------:R-:W-:-:S04]  /*5960*/  IMAD R11, R11, R8, RZ ;  /* 0x000000080b0b7224 */ /* 0x000fc800078e02ff */
[----:B------:R-:W-:Y:S01]  /*5970*/  IMAD.HI.U32 R10, R7, R11, R6 ;  /* 0x0000000b070a7227 */ /* 0x000fe200078e0006 */
[-C--:B------:R-:W-:Y:S02]  /*5980*/  LOP3.LUT R11, RZ, R23.reuse, RZ, 0x33, !PT ;  /* 0x00000017ff0b7212 */ /* 0x080fe400078e33ff */
[----:B--2---:R-:W-:Y:S02]  /*5990*/  IABS R22, R0 ;  /* 0x0000000000167213 */ /* 0x004fe40000000000 */
[----:B------:R-:W-:-:S03]  /*59a0*/  LOP3.LUT R0, R0, R23, RZ, 0x3c, !PT ;  /* 0x0000001700007212 */ /* 0x000fc600078e3cff */
[----:B------:R-:W-:Y:S01]  /*59b0*/  IMAD.MOV.U32 R7, RZ, RZ, R22 ;  /* 0x000000ffff077224 */ /* 0x000fe200078e0016 */
[----:B------:R-:W-:-:S03]  /*59c0*/  ISETP.GE.AND P2, PT, R0, RZ, PT ;  /* 0x000000ff0000720c */ /* 0x000fc60003f46270 */
[----:B------:R-:W-:-:S04]  /*59d0*/  IMAD.HI.U32 R6, R10, R7, RZ ;  /* 0x000000070a067227 */ /* 0x000fc800078e00ff */
[----:B------:R-:W-:-:S05]  /*59e0*/  IMAD R7, R6, R9, R7 ;  /* 0x0000000906077224 */ /* 0x000fca00078e0207 */
[----:B------:R-:W-:-:S13]  /*59f0*/  ISETP.GT.U32.AND P1, PT, R8, R7, PT ;  /* 0x000000070800720c */ /* 0x000fda0003f24070 */
[----:B------:R-:W-:Y:S02]  /*5a00*/  @!P1 IMAD.IADD R7, R7, 0x1, -R8 ;  /* 0x0000000107079824 */ /* 0x000fe400078e0a08 */
        /* <DEDUP_REMOVED lines=12> */
[----:B------:R-:W-:Y:S01]  /*5ad0*/  ISETP.NE.AND P1, PT, R20, 0x1, PT ;  /* 0x000000011400780c */ /* 0x000fe20003f25270 */
[----:B--2---:R-:W-:-:S05]  /*5ae0*/  VIADD R7, R0, 0x1 ;  /* 0x0000000100077836 */ /* 0x004fca0000000000 */
[----:B------:R1:W-:Y:S07]  /*5af0*/  STL [R6], R7 ;  /* 0x0000000706007387 */ /* 0x0003ee0000100800 */
[----:B------:R-:W-:Y:S05]  /*5b00*/  @!P1 BRA `(.L_x_112) ;  /* 0x0000000000b09947 */ /* 0x000fea0003800000 */
[----:B------:R-:W1:Y:S02]  /*5b10*/  LD.E R0, desc[UR36][R2.64+0x4] ;  /* 0x0000042402007980 */ /* 0x000e64000c101900 */
[----:B-1----:R-:W-:Y:S02]  /*5b20*/  IABS R7, R0 ;  /* 0x0000000000077213 */ /* 0x002fe40000000000 */
        /* <DEDUP_REMOVED lines=21> */
[----:B------:R-:W2:Y:S02]  /*5c80*/  LD.E R2, desc[UR36][R2.64+0x8] ;  /* 0x0000082402027980 */ /* 0x000ea4000c101900 */
[----:B--2---:R-:W-:-:S05]  /*5c90*/  IABS R7, R2 ;  /* 0x0000000200077213 */ /* 0x004fca0000000000 */
[----:B------:R-:W-:-:S04]  /*5ca0*/  IMAD.HI.U32 R0, R10, R7, RZ ;  /* 0x000000070a007227 */ /* 0x000fc800078e00ff */
[----:B------:R-:W-:-:S05]  /*5cb0*/  IMAD R6, R0, R9, R7 ;  /* 0x0000000900067224 */ /* 0x000fca00078e0207 */
[----:B------:R-:W-:-:S13]  /*5cc0*/  ISETP.GT.U32.AND P2, PT, R8, R6, PT ;  /* 0x000000060800720c */ /* 0x000fda0003f44070 */
[----:B------:R-:W-:Y:S02]  /*5cd0*/  @!P2 IMAD.IADD R6, R6, 0x1, -R8 ;  /* 0x000000010606a824 */ /* 0x000fe400078e0a08 */
[----:B------:R-:W-:-:S03]  /*5ce0*/  @!P2 VIADD R0, R0, 0x1 ;  /* 0x000000010000a836 */ /* 0x000fc60000000000 */
[----:B------:R-:W-:Y:S02]  /*5cf0*/  ISETP.GE.U32.AND P1, PT, R6, R8, PT ;  /* 0x000000080600720c */ /* 0x000fe40003f26070 */
[----:B------:R-:W-:-:S04]  /*5d00*/  LOP3.LUT R6, R2, R23, RZ, 0x3c, !PT ;  /* 0x0000001702067212 */ /* 0x000fc800078e3cff */
[----:B------:R-:W-:-:S07]  /*5d10*/  ISETP.GE.AND P3, PT, R6, RZ, PT ;  /* 0x000000ff0600720c */ /* 0x000fce0003f66270 */
[----:B------:R-:W-:-:S06]  /*5d20*/  @P1 IADD3 R0, PT, PT, R0, 0x1, RZ ;  /* 0x0000000100001810 */ /* 0x000fcc0007ffe0ff */
        /* <DEDUP_REMOVED lines=9> */
[----:B------:R3:W-:Y:S02]  /*5dc0*/  STL [R0], R3 ;  /* 0x0000000300007387 */ /* 0x0007e40000100800 */
.L_x_112:
[----:B------:R-:W-:Y:S05]  /*5dd0*/  BSYNC.RECONVERGENT B0 ;  /* 0x0000000000007941 */ /* 0x000fea0003800200 */
.L_x_111:
[----:B------:R-:W4:Y:S04]  /*5de0*/  LDL.64 R24, [R1] ;  /* 0x0000000001187983 */ /* 0x000f280000100a00 */
[----:B---3--:R-:W3:Y:S04]  /*5df0*/  LDL.64 R2, [R1+0x8] ;  /* 0x0000080001027983 */ /* 0x008ee80000100a00 */
[----:B-12---:R-:W2:Y:S04]  /*5e00*/  LDL.64 R6, [R1+0x10] ;  /* 0x0000100001067983 */ /* 0x006ea80000100a00 */
[----:B------:R-:W5:Y:S04]  /*5e10*/  LDL.64 R8, [R1+0x18] ;  /* 0x0000180001087983 */ /* 0x000f680000100a00 */
[----:B------:R-:W5:Y:S01]  /*5e20*/  LDL.64 R10, [R1+0x20] ;  /* 0x00002000010a7983 */ /* 0x000f620000100a00 */
[----:B------:R-:W-:Y:S01]  /*5e30*/  ISETP.GT.AND P0, PT, R16, RZ, PT ;  /* 0x000000ff1000720c */ /* 0x000fe20003f04270 */
[----:B------:R-:W-:Y:S01]  /*5e40*/  BSSY.RECONVERGENT B0, `(.L_x_117) ;  /* 0x0000117000007945 */ /* 0x000fe20003800200 */
[----:B----4-:R-:W-:-:S04]  /*5e50*/  IMAD.IADD R0, R24, 0x1, R25 ;  /* 0x0000000118007824 */ /* 0x010fc800078e0219 */
[----:B---3--:R-:W-:Y:S01]  /*5e60*/  IMAD.IADD R2, R0, 0x1, R2 ;  /* 0x0000000100027824 */ /* 0x008fe200078e0202 */
[----:B------:R1:W-:Y:S03]  /*5e70*/  STL [R1+0x4], R0 ;  /* 0x0000040001007387 */ /* 0x0003e60000100800 */
[----:B------:R-:W-:-:S04]  /*5e80*/  IMAD.IADD R3, R3, 0x1, R2 ;  /* 0x0000000103037824 */ /* 0x000fc800078e0202 */
[----:B--2---:R-:W-:Y:S01]  /*5e90*/  IMAD.IADD R6, R3, 0x1, R6 ;  /* 0x0000000103067824 */ /* 0x004fe200078e0206 */
[----:B------:R1:W-:Y:S04]  /*5ea0*/  STL.64 [R1+0x8], R2 ;  /* 0x0000080201007387 */ /* 0x0003e80000100a00 */
[----:B------:R-:W-:-:S05]  /*5eb0*/  IADD3 R7, PT, PT, R7, R6, RZ ;  /* 0x0000000607077210 */ /* 0x000fca0007ffe0ff */
[----:B-----5:R-:W-:Y:S01]  /*5ec0*/  IMAD.IADD R8, R7, 0x1, R8 ;  /* 0x0000000107087824 */ /* 0x020fe200078e0208 */
[----:B------:R1:W-:Y:S03]  /*5ed0*/  STL.64 [R1+0x10], R6 ;  /* 0x0000100601007387 */ /* 0x0003e60000100a00 */
[----:B------:R-:W-:-:S04]  /*5ee0*/  IMAD.IADD R9, R9, 0x1, R8 ;  /* 0x0000000109097824 */ /* 0x000fc800078e0208 */
[----:B------:R-:W-:Y:S01]  /*5ef0*/  IMAD.IADD R10, R9, 0x1, R10 ;  /* 0x00000001090a7824 */ /* 0x000fe200078e020a */
[----:B------:R1:W-:Y:S03]  /*5f00*/  STL.64 [R1+0x18], R8 ;  /* 0x0000180801007387 */ /* 0x0003e60000100a00 */
[----:B------:R-:W-:-:S05]  /*5f10*/  IMAD.IADD R11, R11, 0x1, R10 ;  /* 0x000000010b0b7824 */ /* 0x000fca00078e020a */
[----:B------:R1:W-:Y:S01]  /*5f20*/  STL.64 [R1+0x20], R10 ;  /* 0x0000200a01007387 */ /* 0x0003e20000100a00 */
[----:B------:R-:W-:Y:S05]  /*5f30*/  @!P0 BRA `(.L_x_118) ;  /* 0x00000010001c8947 */ /* 0x000fea0003800000 */
[----:B------:R-:W-:Y:S01]  /*5f40*/  ISETP.NE.AND P0, PT, R20, RZ, PT ;  /* 0x000000ff1400720c */ /* 0x000fe20003f05270 */
[----:B------:R-:W-:Y:S01]  /*5f50*/  BSSY.RECONVERGENT B1, `(.L_x_119) ;  /* 0x000005e000017945 */ /* 0x000fe20003800200 */
[----:B-1----:R-:W-:-:S11]  /*5f60*/  IMAD.MOV.U32 R3, RZ, RZ, R16 ;  /* 0x000000ffff037224 */ /* 0x002fd600078e0010 */
[----:B------:R-:W-:Y:S05]  /*5f70*/  @!P0 BRA `(.L_x_120) ;  /* 0x00000004006c8947 */ /* 0x000fea0003800000 */
[----:B------:R-:W-:-:S04]  /*5f80*/  VIADD R3, R16, 0xffffffff ;  /* 0xffffffff10037836 */ /* 0x000fc80000000000 */
[----:B------:R-:W-:-:S05]  /*5f90*/  IMAD.WIDE.U32 R6, R3, 0x4, R18 ;  /* 0x0000000403067825 */ /* 0x000fca00078e0012 */
[----:B------:R-:W2:Y:S01]  /*5fa0*/  LD.E R0, desc[UR36][R6.64] ;  /* 0x0000002406007980 */ /* 0x000ea2000c101900 */
[-C--:B------:R-:W-:Y:S02]  /*5fb0*/  IABS R11, R23.reuse ;  /* 0x00000017000b7213 */ /* 0x080fe40000000000 */
[----:B------:R-:W-:Y:S02]  /*5fc0*/  IABS R22, R23 ;  /* 0x0000001700167213 */ /* 0x000fe40000000000 */
[----:B------:R-:W1:Y:S03]  /*5fd0*/  I2F.RP R2, R11 ;  /* 0x0000000b00027306 */ /* 0x000e660000209400 */
[----:B------:R-:W-:-:S05]  /*5fe0*/  IMAD.MOV R22, RZ, RZ, -R22 ;  /* 0x000000ffff167224 */ /* 0x000fca00078e0a16 */
[----:B-1----:R-:W1:Y:S02]  /*5ff0*/  MUFU.RCP R2, R2 ;  /* 0x0000000200027308 */ /* 0x002e640000001000 */
[----:B-1----:R-:W-:-:S06]  /*6000*/  VIADD R8, R2, 0xffffffe ;  /* 0x0ffffffe02087836 */ /* 0x002fcc0000000000 */
[----:B------:R1:W3:Y:S02]  /*6010*/  F2I.FTZ.U32.TRUNC.NTZ R9, R8 ;  /* 0x0000000800097305 */ /* 0x0002e4000021f000 */
[----:B-1----:R-:W-:Y:S01]  /*6020*/  IMAD.MOV.U32 R8, RZ, RZ, RZ ;  /* 0x000000ffff087224 */ /* 0x002fe200078e00ff */
[----:B---3--:R-:W-:-:S05]  /*6030*/  IADD3 R10, PT, PT, RZ, -R9, RZ ;  /* 0x80000009ff0a7210 */ /* 0x008fca0007ffe0ff */
[----:B------:R-:W-:-:S04]  /*6040*/  IMAD R25, R10, R11, RZ ;  /* 0x0000000b0a197224 */ /* 0x000fc800078e02ff */
[----:B------:R-:W-:Y:S01]  /*6050*/  IMAD.HI.U32 R10, R9, R25, R8 ;  /* 0x00000019090a7227 */ /* 0x000fe200078e0008 */
[----:B------:R-:W-:Y:S02]  /*6060*/  LOP3.LUT R25, RZ, R23, RZ, 0x33, !PT ;  /* 0x00000017ff197212 */ /* 0x000fe400078e33ff */
        /* <DEDUP_REMOVED lines=9> */
[----:B------:R-:W-:Y:S01]  /*6100*/  @P0 VIADD R2, R2, 0x1 ;  /* 0x0000000102020836 */ /* 0x000fe20000000000 */
[----:B------:R-:W-:-:S05]  /*6110*/  ISETP.NE.AND P0, PT, R23, RZ, PT ;  /* 0x000000ff1700720c */ /* 0x000fca0003f05270 */
        /* <DEDUP_REMOVED lines=8> */
[----:B------:R-:W-:Y:S02]  /*61a0*/  ISETP.NE.AND P1, PT, R20, 0x1, PT ;  /* 0x000000011400780c */ /* 0x000fe40003f25270 */
[C---:B--2---:R-:W-:Y:S01]  /*61b0*/  IADD3 R9, PT, PT, R7.reuse, -0x1, RZ ;  /* 0xffffffff07097810 */ /* 0x044fe20007ffe0ff */
[----:B------:R-:W-:-:S04]  /*61c0*/  IMAD.WIDE R6, R7, 0x4, R4 ;  /* 0x0000000407067825 */ /* 0x000fc800078e0204 */
[----:B------:R1:W-:Y:S04]  /*61d0*/  STL [R2], R9 ;  /* 0x0000000902007387 */ /* 0x0003e80000100800 */
[----:B------:R1:W-:Y:S02]  /*61e0*/  ST.E desc[UR36][R6.64+-0x4], R0 ;  /* 0xfffffc0006007985 */ /* 0x0003e4000c101924 */
[----:B------:R-:W-:Y:S05]  /*61f0*/  @!P1 BRA `(.L_x_120) ;  /* 0x0000000000cc9947 */ /* 0x000fea0003800000 */
[----:B-1----:R-:W-:-:S06]  /*6200*/  IMAD.WIDE.U32 R2, R21, 0x4, R18 ;  /* 0x0000000415027825 */ /* 0x002fcc00078e0012 */
        /* <DEDUP_REMOVED lines=10> */
[----:B------:R-:W-:-:S06]  /*62b0*/  @P1 VIADD R0, R0, 0x1 ;  /* 0x0000000100001836 */ /* 0x000fcc0000000000 */
        /* <DEDUP_REMOVED lines=9> */
[----:B------:R-:W-:Y:S02]  /*6350*/  IMAD.MOV.U32 R3, RZ, RZ, R21 ;  /* 0x000000ffff037224 */ /* 0x000fe400078e0015 */
[C---:B--2---:R-:W-:Y:S02]  /*6360*/  VIADD R9, R7.reuse, 0xffffffff ;  /* 0xffffffff07097836 */ /* 0x044fe40000000000 */
[----:B------:R-:W-:-:S03]  /*6370*/  IMAD.WIDE R6, R7, 0x4, R4 ;  /* 0x0000000407067825 */ /* 0x000fc600078e0204 */
[----:B------:R2:W-:Y:S04]  /*6380*/  STL [R0], R9 ;  /* 0x0000000900007387 */ /* 0x0005e80000100800 */
[----:B------:R2:W-:Y:S01]  /*6390*/  ST.E desc[UR36][R6.64+-0x4], R2 ;  /* 0xfffffc0206007985 */ /* 0x0005e2000c101924 */
[----:B------:R-:W-:Y:S05]  /*63a0*/  @!P1 BRA `(.L_x_120) ;  /* 0x0000000000609947 */ /* 0x000fea0003800000 */
[----:B--2---:R-:W2:Y:S02]  /*63b0*/  LD.E R0, desc[UR36][R12.64] ;  /* 0x000000240c007980 */ /* 0x004ea4000c101900 */
[----:B--2---:R-:W-:-:S05]  /*63c0*/  IABS R3, R0 ;  /* 0x0000000000037213 */ /* 0x004fca0000000000 */
[----:B------:R-:W-:-:S04]  /*63d0*/  IMAD.HI.U32 R2, R10, R3, RZ ;  /* 0x000000030a027227 */ /* 0x000fc800078e00ff */
[----:B------:R-:W-:-:S05]  /*63e0*/  IMAD R3, R2, R22, R3 ;  /* 0x0000001602037224 */ /* 0x000fca00078e0203 */
[----:B------:R-:W-:-:S13]  /*63f0*/  ISETP.GT.U32.AND P2, PT, R11, R3, PT ;  /* 0x000000030b00720c */ /* 0x000fda0003f44070 */
[----:B------:R-:W-:Y:S01]  /*6400*/  @!P2 IADD3 R3, PT, PT, R3, -R11, RZ ;  /* 0x8000000b0303a210 */ /* 0x000fe20007ffe0ff */
        /* <DEDUP_REMOVED lines=13> */
[----:B------:R-:W-:Y:S02]  /*64e0*/  IMAD.MOV.U32 R3, RZ, RZ, R15 ;  /* 0x000000ffff037224 */ /* 0x000fe400078e000f */
[C---:B--2---:R-:W-:Y:S02]  /*64f0*/  VIADD R9, R7.reuse, 0xffffffff ;  /* 0xffffffff07097836 */ /* 0x044fe40000000000 */
[----:B------:R-:W-:-:S03]  /*6500*/  IMAD.WIDE R6, R7, 0x4, R4 ;  /* 0x0000000407067825 */ /* 0x000fc600078e0204 */
[----:B------:R3:W-:Y:S04]  /*6510*/  STL [R2], R9 ;  /* 0x0000000902007387 */ /* 0x0007e80000100800 */
[----:B------:R3:W-:Y:S02]  /*6520*/  ST.E desc[UR36][R6.64+-0x4], R0 ;  /* 0xfffffc0006007985 */ /* 0x0007e4000c101924 */
.L_x_120:
[----:B------:R-:W-:Y:S05]  /*6530*/  BSYNC.RECONVERGENT B1 ;  /* 0x0000000000017941 */ /* 0x000fea0003800200 */
.L_x_119:
[C---:B------:R-:W-:Y:S01]  /*6540*/  ISETP.GE.U32.AND P1, PT, R16.reuse, 0x4, PT ;  /* 0x000000041000780c */ /* 0x040fe20003f26070 */
[----:B------:R-:W-:Y:S01]  /*6550*/  BSSY.RECONVERGENT B1, `(.L_x_121) ;  /* 0x0000082000017945 */ /* 0x000fe20003800200 */
[----:B------:R-:W-:-:S11]  /*6560*/  ISETP.GE.U32.AND P0, PT, R16, 0x4, PT ;  /* 0x000000041000780c */ /* 0x000fd60003f06070 */
[----:B------:R-:W-:Y:S05]  /*6570*/  @!P1 BRA `(.L_x_122) ;  /* 0x0000000400fc9947 */ /* 0x000fea0003800000 */
[-C--:B-123--:R-:W-:Y:S01]  /*6580*/  IABS R0, R23.reuse ;  /* 0x0000001700007213 */ /* 0x08efe20000000000 */
[----:B------:R-:W-:Y:S01]  /*6590*/  IMAD.MOV.U32 R6, RZ, RZ, RZ ;  /* 0x000000ffff067224 */ /* 0x000fe200078e00ff */
[----:B------:R-:W-:Y:S02]  /*65a0*/  ISETP.NE.AND P1, PT, R23, RZ, PT ;  /* 0x000000ff1700720c */ /* 0x000fe40003f25270 */
[----:B------:R-:W1:Y:S01]  /*65b0*/  I2F.RP R8, R0 ;  /* 0x0000000000087306 */ /* 0x000e620000209400 */
[----:B------:R-:W-:-:S07]  /*65c0*/  LOP3.LUT R2, RZ, R23, RZ, 0x33, !PT ;  /* 0x00000017ff027212 */ /* 0x000fce00078e33ff */
[----:B-1----:R-:W1:Y:S02]  /*65d0*/  MUFU.RCP R8, R8 ;  /* 0x0000000800087308 */ /* 0x002e640000001000 */
[----:B-1----:R-:W-:-:S06]  /*65e0*/  VIADD R7, R8, 0xffffffe ;  /* 0x0ffffffe08077836 */ /* 0x002fcc0000000000 */
[----:B------:R-:W1:Y:S02]  /*65f0*/  F2I.FTZ.U32.TRUNC.NTZ R7, R7 ;  /* 0x0000000700077305 */ /* 0x000e64000021f000 */
[----:B-1----:R-:W-:-:S05]  /*6600*/  IADD3 R9, PT, PT, RZ, -R7, RZ ;  /* 0x80000007ff097210 */ /* 0x002fca0007ffe0ff */
[----:B------:R-:W-:-:S04]  /*6610*/  IMAD R9, R9, R0, RZ ;  /* 0x0000000009097224 */ /* 0x000fc800078e02ff */
[----:B------:R-:W-:-:S07]  /*6620*/  IMAD.HI.U32 R6, R7, R9, R6 ;  /* 0x0000000907067227 */ /* 0x000fce00078e0006 */
.L_x_123:
[----:B----4-:R-:W-:-:S04]  /*6630*/  VIADD R9, R3, 0xffffffff ;  /* 0xffffffff03097836 */ /* 0x010fc80000000000 */
[----:B------:R-:W-:-:S05]  /*6640*/  IMAD.WIDE.U32 R8, R9, 0x4, R18 ;  /* 0x0000000409087825 */ /* 0x000fca00078e0012 */
        /* <DEDUP_REMOVED lines=21> */
[----:B------:R-:W-:-:S05]  /*67a0*/  IMAD R10, R9, -0xa, R10 ;  /* 0xfffffff6090a7824 */ /* 0x000fca00078e020a */
[----:B------:R-:W-:-:S05]  /*67b0*/  LEA R22, R10, R1, 0x2 ;  /* 0x000000010a167211 */ /* 0x000fca00078e10ff */
[----:B------:R-:W2:Y:S01]  /*67c0*/  LDL R9, [R22] ;  /* 0x0000000016097983 */ /* 0x000ea20000100800 */
[----:B------:R-:W1:Y:S01]  /*67d0*/  I2F.RP R26, R30 ;  /* 0x0000001e001a7306 */ /* 0x000e620000209400 */
[----:B------:R-:W-:-:S07]  /*67e0*/  VIADD R27, R3, 0xfffffffe ;  /* 0xfffffffe031b7836 */ /* 0x000fce0000000000 */
[----:B-1----:R-:W1:Y:S02]  /*67f0*/  MUFU.RCP R26, R26 ;  /* 0x0000001a001a7308 */ /* 0x002e640000001000 */
[----:B-1----:R-:W-:-:S06]  /*6800*/  VIADD R10, R26, 0xffffffe ;  /* 0x0ffffffe1a0a7836 */ /* 0x002fcc0000000000 */
[----:B------:R1:W3:Y:S02]  /*6810*/  F2I.FTZ.U32.TRUNC.NTZ R11, R10 ;  /* 0x0000000a000b7305 */ /* 0x0002e4000021f000 */
[----:B-1----:R-:W-:Y:S02]  /*6820*/  IMAD.MOV.U32 R10, RZ, RZ, RZ ;  /* 0x000000ffff0a7224 */ /* 0x002fe400078e00ff */
[----:B---3--:R-:W-:-:S04]  /*6830*/  IMAD.MOV R31, RZ, RZ, -R11 ;  /* 0x000000ffff1f7224 */ /* 0x008fc800078e0a0b */
[----:B------:R-:W-:-:S04]  /*6840*/  IMAD R31, R31, R30, RZ ;  /* 0x0000001e1f1f7224 */ /* 0x000fc800078e02ff */
[----:B------:R-:W-:-:S04]  /*6850*/  IMAD.HI.U32 R31, R11, R31, R10 ;  /* 0x0000001f0b1f7227 */ /* 0x000fc800078e000a */
[----:B------:R-:W-:-:S04]  /*6860*/  IMAD.WIDE.U32 R10, R27, 0x4, R18 ;  /* 0x000000041b0a7825 */ /* 0x000fc800078e0012 */
[C---:B--2---:R-:W-:Y:S02]  /*6870*/  VIADD R25, R9.reuse, 0xffffffff ;  /* 0xffffffff09197836 */ /* 0x044fe40000000000 */
[----:B------:R-:W-:-:S03]  /*6880*/  IMAD.WIDE R8, R9, 0x4, R4 ;  /* 0x0000000409087825 */ /* 0x000fc600078e0204 */
[----:B------:R1:W-:Y:S04]  /*6890*/  STL [R22], R25 ;  /* 0x0000001916007387 */ /* 0x0003e80000100800 */
[----:B------:R2:W-:Y:S04]  /*68a0*/  ST.E desc[UR36][R8.64+-0x4], R24 ;  /* 0xfffffc1808007985 */ /* 0x0005e8000c101924 */
[----:B------:R-:W1:Y:S02]  /*68b0*/  LD.E R27, desc[UR36][R10.64] ;  /* 0x000000240a1b7980 */ /* 0x000e64000c101900 */
[----:B-1----:R-:W-:-:S05]  /*68c0*/  IABS R22, R27 ;  /* 0x0000001b00167213 */ /* 0x002fca0000000000 */
[----:B--2---:R-:W-:-:S04]  /*68d0*/  IMAD.HI.U32 R8, R31, R22, RZ ;  /* 0x000000161f087227 */ /* 0x004fc800078e00ff */
        /* <DEDUP_REMOVED lines=16> */
[----:B------:R-:W-:-:S04]  /*69e0*/  VIADD R11, R3, 0xfffffffd ;  /* 0xfffffffd030b7836 */ /* 0x000fc80000000000 */
[----:B------:R-:W-:-:S04]  /*69f0*/  IMAD.WIDE.U32 R10, R11, 0x4, R18 ;  /* 0x000000040b0a7825 */ /* 0x000fc800078e0012 */
[C---:B--2---:R-:W-:Y:S02]  /*6a00*/  VIADD R25, R9.reuse, 0xffffffff ;  /* 0xffffffff09197836 */ /* 0x044fe40000000000 */
[----:B------:R-:W-:-:S03]  /*6a10*/  IMAD.WIDE R8, R9, 0x4, R4 ;  /* 0x0000000409087825 */ /* 0x000fc600078e0204 */
[----:B------:R1:W-:Y:S04]  /*6a20*/  STL [R22], R25 ;  /* 0x0000001916007387 */ /* 0x0003e80000100800 */
[----:B------:R2:W-:Y:S04]  /*6a30*/  ST.E desc[UR36][R8.64+-0x4], R27 ;  /* 0xfffffc1b08007985 */ /* 0x0005e8000c101924 */
[----:B------:R-:W3:Y:S02]  /*6a40*/  LD.E R28, desc[UR36][R10.64] ;  /* 0x000000240a1c7980 */ /* 0x000ee4000c101900 */
[----:B---3--:R-:W-:-:S02]  /*6a50*/  IABS R26, R28 ;  /* 0x0000001c001a7213 */ /* 0x008fc40000000000 */
[----:B-1----:R-:W-:-:S03]  /*6a60*/  LOP3.LUT R22, R28, R23, RZ, 0x3c, !PT ;  /* 0x000000171c167212 */ /* 0x002fc600078e3cff */
[----:B------:R-:W-:Y:S01]  /*6a70*/  IMAD.HI.U32 R24, R31, R26, RZ ;  /* 0x0000001a1f187227 */ /* 0x000fe200078e00ff */
[----:B------:R-:W-:-:S03]  /*6a80*/  ISETP.GE.AND P5, PT, R22, RZ, PT ;  /* 0x000000ff1600720c */ /* 0x000fc60003fa6270 */
[----:B------:R-:W-:-:S05]  /*6a90*/  IMAD R26, R24, R7, R26 ;  /* 0x00000007181a7224 */ /* 0x000fca00078e021a */
[----:B------:R-:W-:-:S13]  /*6aa0*/  ISETP.GT.U32.AND P4, PT, R30, R26, PT ;  /* 0x0000001a1e00720c */ /* 0x000fda0003f84070 */
[----:B------:R-:W-:Y:S02]  /*6ab0*/  @!P4 IMAD.IADD R26, R26, 0x1, -R30 ;  /* 0x000000011a1ac824 */ /* 0x000fe400078e0a1e */
[----:B------:R-:W-:-:S03]  /*6ac0*/  @!P4 VIADD R24, R24, 0x1 ;  /* 0x000000011818c836 */ /* 0x000fc60000000000 */
[----:B------:R-:W-:-:S13]  /*6ad0*/  ISETP.GE.U32.AND P3, PT, R26, R30, PT ;  /* 0x0000001e1a00720c */ /* 0x000fda0003f66070 */
[----:B------:R-:W-:-:S05]  /*6ae0*/  @P3 VIADD R24, R24, 0x1 ;  /* 0x0000000118183836 */ /* 0x000fca0000000000 */
[----:B------:R-:W-:-:S04]  /*6af0*/  @!P5 IADD3 R24, PT, PT, -R24, RZ, RZ ;  /* 0x000000ff1818d210 */ /* 0x000fc80007ffe1ff */
[----:B------:R-:W-:-:S05]  /*6b00*/  SEL R24, R29, R24, !P2 ;  /* 0x000000181d187207 */ /* 0x000fca0005000000 */
[----:B--2---:R-:W-:-:S05]  /*6b10*/  IMAD.HI R8, R24, 0x66666667, RZ ;  /* 0x6666666718087827 */ /* 0x004fca00078e02ff */
        /* <DEDUP_REMOVED lines=9> */
[----:B------:R-:W-:Y:S04]  /*6bb0*/  STL [R24], R25 ;  /* 0x0000001918007387 */ /* 0x000fe80000100800 */
[----:B------:R1:W-:Y:S04]  /*6bc0*/  ST.E desc[UR36][R8.64+-0x4], R28 ;  /* 0xfffffc1c08007985 */ /* 0x0003e8000c101924 */
        /* <DEDUP_REMOVED lines=14> */
[----:B-1----:R-:W-:-:S04]  /*6cb0*/  SHF.R.U32.HI R8, RZ, 0x1f, R7 ;  /* 0x0000001fff087819 */ /* 0x002fc80000011607 */
[----:B------:R-:W-:-:S05]  /*6cc0*/  LEA.HI.SX32 R7, R7, R8, 0x1e ;  /* 0x0000000807077211 */ /* 0x000fca00078ff2ff */
[----:B------:R-:W-:-:S05]  /*6cd0*/  IMAD R22, R7, -0xa, R22 ;  /* 0xfffffff607167824 */ /* 0x000fca00078e0216 */
[----:B------:R-:W-:-:S05]  /*6ce0*/  LEA R22, R22, R1, 0x2 ;  /* 0x0000000116167211 */ /* 0x000fca00078e10ff */
[----:B------:R-:W2:Y:S01]  /*6cf0*/  LDL R9, [R22] ;  /* 0x0000000016097983 */ /* 0x000ea20000100800 */
[----:B------:R-:W-:Y:S01]  /*6d00*/  ISETP.GT.AND P2, PT, R3, 0x4, PT ;  /* 0x000000040300780c */ /* 0x000fe20003f44270 */
[----:B------:R-:W-:Y:S02]  /*6d10*/  IMAD.MOV.U32 R3, RZ, RZ, R27 ;  /* 0x000000ffff037224 */ /* 0x000fe400078e001b */
[C---:B--2---:R-:W-:Y:S02]  /*6d20*/  VIADD R7, R9.reuse, 0xffffffff ;  /* 0xffffffff09077836 */ /* 0x044fe40000000000 */
[----:B------:R-:W-:-:S03]  /*6d30*/  IMAD.WIDE R8, R9, 0x4, R4 ;  /* 0x0000000409087825 */ /* 0x000fc600078e0204 */
[----:B------:R4:W-:Y:S04]  /*6d40*/  STL [R22], R7 ;  /* 0x0000000716007387 */ /* 0x0009e80000100800 */
[----:B------:R4:W-:Y:S01]  /*6d50*/  ST.E desc[UR36][R8.64+-0x4], R10 ;  /* 0xfffffc0a08007985 */ /* 0x0009e2000c101924 */
[----:B------:R-:W-:Y:S05]  /*6d60*/  @P2 BRA `(.L_x_123) ;  /* 0xfffffff800302947 */ /* 0x000fea000383ffff */
.L_x_122:
[----:B------:R-:W-:Y:S05]  /*6d70*/  BSYNC.RECONVERGENT B1 ;  /* 0x0000000000017941 */ /* 0x000fea0003800200 */
.L_x_121:
[----:B------:R-:W-:Y:S01]  /*6d80*/  BSSY.RECONVERGENT B1, `(.L_x_124) ;  /* 0x0000014000017945 */ /* 0x000fe20003800200 */
[----:B-1234-:R-:W-:-:S03]  /*6d90*/  IMAD.MOV.U32 R7, RZ, RZ, RZ ;  /* 0x000000ffff077224 */ /* 0x01efc600078e00ff */
[----:B------:R-:W-:Y:S05]  /*6da0*/  @!P0 BRA `(.L_x_125) ;  /* 0x0000000000448947 */ /* 0x000fea0003800000 */
[----:B------:R-:W-:Y:S01]  /*6db0*/  BSSY.RECONVERGENT B2, `(.L_x_126) ;  /* 0x000000f000027945 */ /* 0x000fe20003800200 */
[----:B------:R-:W-:-:S07]  /*6dc0*/  IMAD.MOV.U32 R9, RZ, RZ, RZ ;  /* 0x000000ffff097224 */ /* 0x000fce00078e00ff */
.L_x_127:
[----:B------:R-:W-:-:S05]  /*6dd0*/  IMAD.WIDE.U32 R2, R9, 0x4, R4 ;  /* 0x0000000409027825 */ /* 0x000fca00078e0004 */
[----:B-1----:R-:W2:Y:S01]  /*6de0*/  LD.E R11, desc[UR36][R2.64] ;  /* 0x00000024020b7980 */ /* 0x002ea2000c101900 */
[----:B------:R-:W-:-:S05]  /*6df0*/  IMAD.WIDE.U32 R6, R9, 0x4, R18 ;  /* 0x0000000409067825 */ /* 0x000fca00078e0012 */
[----:B--2---:R1:W-:Y:S04]  /*6e00*/  ST.E desc[UR36][R6.64], R11 ;  /* 0x0000000b06007985 */ /* 0x0043e8000c101924 */
[----:B------:R-:W2:Y:S04]  /*6e10*/  LD.E R25, desc[UR36][R2.64+0x4] ;  /* 0x0000042402197980 */ /* 0x000ea8000c101900 */
[----:B--2---:R1:W-:Y:S04]  /*6e20*/  ST.E desc[UR36][R6.64+0x4], R25 ;  /* 0x0000041906007985 */ /* 0x0043e8000c101924 */
[----:B------:R-:W2:Y:S04]  /*6e30*/  LD.E R27, desc[UR36][R2.64+0x8] ;  /* 0x00000824021b7980 */ /* 0x000ea8000c101900 */
[----:B--2---:R1:W-:Y:S04]  /*6e40*/  ST.E desc[UR36][R6.64+0x8], R27 ;  /* 0x0000081b06007985 */ /* 0x0043e8000c101924 */
[----:B------:R-:W2:Y:S01]  /*6e50*/  LD.E R29, desc[UR36][R2.64+0xc] ;  /* 0x00000c24021d7980 */ /* 0x000ea2000c101900 */
[----:B------:R-:W-:-:S05]  /*6e60*/  VIADD R9, R9, 0x4 ;  /* 0x0000000409097836 */ /* 0x000fca0000000000 */
[----:B------:R-:W-:Y:S01]  /*6e70*/  ISETP.NE.AND P0, PT, R9, R17, PT ;  /* 0x000000110900720c */ /* 0x000fe20003f05270 */
[----:B--2---:R1:W-:-:S12]  /*6e80*/  ST.E desc[UR36][R6.64+0xc], R29 ;  /* 0x00000c1d06007985 */ /* 0x0043d8000c101924 */
[----:B------:R-:W-:Y:S05]  /*6e90*/  @P0 BRA `(.L_x_127) ;  /* 0xfffffffc00cc0947 */ /* 0x000fea000383ffff */
[----:B------:R-:W-:Y:S05]  /*6ea0*/  BSYNC.RECONVERGENT B2 ;  /* 0x0000000000027941 */ /* 0x000fea0003800200 */
.L_x_126:
[----:B-1----:R-:W-:-:S07]  /*6eb0*/  IMAD.MOV.U32 R7, RZ, RZ, R17 ;  /* 0x000000ffff077224 */ /* 0x002fce00078e0011 */
.L_x_125:
[----:B------:R-:W-:Y:S05]  /*6ec0*/  BSYNC.RECONVERGENT B1 ;  /* 0x0000000000017941 */ /* 0x000fea0003800200 */
.L_x_124:
[----:B------:R-:W-:-:S13]  /*6ed0*/  ISETP.NE.AND P0, PT, R20, RZ, PT ;  /* 0x000000ff1400720c */ /* 0x000fda0003f05270 */
[----:B------:R-:W-:Y:S05]  /*6ee0*/  @!P0 BRA `(.L_x_118) ;  /* 0x0000000000308947 */ /* 0x000fea0003800000 */
[----:B------:R-:W-:-:S05]  /*6ef0*/  IMAD.WIDE.U32 R2, R7, 0x4, R4 ;  /* 0x0000000407027825 */ /* 0x000fca00078e0004 */
[----:B------:R-:W2:Y:S01]  /*6f00*/  LD.E R9, desc[UR36][R2.64] ;  /* 0x0000002402097980 */ /* 0x000ea2000c101900 */
[----:B------:R-:W-:Y:S01]  /*6f10*/  IMAD.WIDE.U32 R6, R7, 0x4, R18 ;  /* 0x0000000407067825 */ /* 0x000fe200078e0012 */
[----:B------:R-:W-:-:S04]  /*6f20*/  ISETP.NE.AND P0, PT, R20, 0x1, PT ;  /* 0x000000011400780c */ /* 0x000fc80003f05270 */
[----:B--2---:R2:W-:Y:S09]  /*6f30*/  ST.E desc[UR36][R6.64], R9 ;  /* 0x0000000906007985 */ /* 0x0045f2000c101924 */
[----:B------:R-:W-:Y:S05]  /*6f40*/  @!P0 BRA `(.L_x_118) ;  /* 0x0000000000188947 */ /* 0x000fea0003800000 */
[----:B--2---:R-:W2:Y:S01]  /*6f50*/  LD.E R9, desc[UR36][R2.64+0x4] ;  /* 0x0000042402097980 */ /* 0x004ea2000c101900 */
[----:B------:R-:W-:-:S03]  /*6f60*/  ISETP.NE.AND P0, PT, R20, 0x2, PT ;  /* 0x000000021400780c */ /* 0x000fc60003f05270 */
[----:B--2---:R3:W-:Y:S10]  /*6f70*/  ST.E desc[UR36][R6.64+0x4], R9 ;  /* 0x0000040906007985 */ /* 0x0047f4000c101924 */
[----:B------:R-:W-:Y:S05]  /*6f80*/  @!P0 BRA `(.L_x_118) ;  /* 0x0000000000088947 */ /* 0x000fea0003800000 */
[----:B------:R-:W2:Y:S04]  /*6f90*/  LD.E R3, desc[UR36][R2.64+0x8] ;  /* 0x0000082402037980 */ /* 0x000ea8000c101900 */
[----:B--2---:R4:W-:Y:S02]  /*6fa0*/  ST.E desc[UR36][R6.64+0x8], R3 ;  /* 0x0000080306007985 */ /* 0x0049e4000c101924 */
.L_x_118:
[----:B------:R-:W-:Y:S05]  /*6fb0*/  BSYNC.RECONVERGENT B0 ;  /* 0x0000000000007941 */ /* 0x000fea0003800200 */
.L_x_117:
[----:B------:R-:W-:-:S04]  /*6fc0*/  IMAD R23, R23, 0xa, RZ ;  /* 0x0000000a17177824 */ /* 0x000fc800078e02ff */
[----:B-1----:R-:W1:Y:S01]  /*6fd0*/  I2F.U32.RP R0, R23 ;  /* 0x0000001700007306 */ /* 0x002e620000209000 */
[----:B--234-:R-:W-:Y:S02]  /*6fe0*/  IADD3 R7, PT, PT, RZ, -R23, RZ ;  /* 0x80000017ff077210 */ /* 0x01cfe40007ffe0ff */
[----:B------:R-:W-:-:S05]  /*6ff0*/  ISETP.NE.U32.AND P2, PT, R23, RZ, PT ;  /* 0x000000ff1700720c */ /* 0x000fca0003f45070 */
[----:B-1----:R-:W1:Y:S02]  /*7000*/  MUFU.RCP R0, R0 ;  /* 0x0000000000007308 */ /* 0x002e640000001000 */
[----:B-1----:R-:W-:-:S06]  /*7010*/  VIADD R2, R0, 0xffffffe ;  /* 0x0ffffffe00027836 */ /* 0x002fcc0000000000 */
[----:B------:R1:W2:Y:S02]  /*7020*/  F2I.FTZ.U32.TRUNC.NTZ R3, R2 ;  /* 0x0000000200037305 */ /* 0x0002a4000021f000 */
[----:B-1----:R-:W-:Y:S02]  /*7030*/  IMAD.MOV.U32 R2, RZ, RZ, RZ ;  /* 0x000000ffff027224 */ /* 0x002fe400078e00ff */
[----:B--2---:R-:W-:-:S04]  /*7040*/  IMAD R7, R7, R3, RZ ;  /* 0x0000000307077224 */ /* 0x004fc800078e02ff */
[----:B------:R-:W-:-:S06]  /*7050*/  IMAD.HI.U32 R3, R3, R7, R2 ;  /* 0x0000000703037227 */ /* 0x000fcc00078e0002 */
[----:B------:R-:W-:-:S04]  /*7060*/  IMAD.HI.U32 R3, R3, R14, RZ ;  /* 0x0000000e03037227 */ /* 0x000fc800078e00ff */
[----:B------:R-:W-:-:S04]  /*7070*/  IMAD.MOV R6, RZ, RZ, -R3 ;  /* 0x000000ffff067224 */ /* 0x000fc800078e0a03 */
[----:B------:R-:W-:-:S05]  /*7080*/  IMAD R6, R23, R6, R14 ;  /* 0x0000000617067224 */ /* 0x000fca00078e020e */
[----:B------:R-:W-:-:S13]  /*7090*/  ISETP.GE.U32.AND P0, PT, R6, R23, PT ;  /* 0x000000170600720c */ /* 0x000fda0003f06070 */
[----:B------:R-:W-:Y:S02]  /*70a0*/  @P0 IMAD.IADD R6, R6, 0x1, -R23 ;  /* 0x0000000106060824 */ /* 0x000fe400078e0a17 */
[----:B------:R-:W-:-:S03]  /*70b0*/  @P0 VIADD R3, R3, 0x1 ;  /* 0x0000000103030836 */ /* 0x000fc60000000000 */
[----:B------:R-:W-:-:S13]  /*70c0*/  ISETP.GE.U32.AND P1, PT, R6, R23, PT ;  /* 0x000000170600720c */ /* 0x000fda0003f26070 */
[----:B------:R-:W-:Y:S01]  /*70d0*/  @P1 VIADD R3, R3, 0x1 ;  /* 0x0000000103031836 */ /* 0x000fe20000000000 */
[----:B------:R-:W-:-:S04]  /*70e0*/  @!P2 LOP3.LUT R3, RZ, R23, RZ, 0x33, !PT ;  /* 0x00000017ff03a212 */ /* 0x000fc800078e33ff */
[----:B------:R-:W-:-:S13]  /*70f0*/  ISETP.GT.AND P0, PT, R3, RZ, PT ;  /* 0x000000ff0300720c */ /* 0x000fda0003f04270 */
[----:B------:R-:W-:Y:S05]  /*7100*/  @P0 BRA `(.L_x_128) ;  /* 0xffffffdc00dc0947 */ /* 0x000fea000383ffff */
[----:B------:R-:W-:Y:S05]  /*7110*/  EXIT ;  /* 0x000000000000794d */ /* 0x000fea0003800000 */
.L_x_86:
[----:B------:R-:W-:-:S13]  /*7120*/  ISETP.NE.AND P0, PT, R0, 0x74, PT ;  /* 0x000000740000780c */ /* 0x000fda0003f05270 */
[----:B------:R-:W-:Y:S05]  /*7130*/  @!P0 BRA `(.L_x_129) ;  /* 0x0000000800a48947 */ /* 0x000fea0003800000 */
[----:B------:R-:W-:-:S13]  /*7140*/  ISETP.NE.AND P0, PT, R0, 0x75, PT ;  /* 0x000000750000780c */ /* 0x000fda0003f05270 */
[----:B------:R-:W-:Y:S05]  /*7150*/  @!P0 BRA `(.L_x_130) ;  /* 0x0000000000288947 */ /* 0x000fea0003800000 */
.L_x_5:
[----:B------:R-:W-:Y:S05]  /*7160*/  BSYNC.RECONVERGENT B6 ;  /* 0x0000000000067941 */ /* 0x000fea0003800200 */
.L_x_0:
        /* <DEDUP_REMOVED lines=8> */
.L_x_131:
[----:B------:R-:W-:Y:S05]  /*71f0*/  EXIT ;  /* 0x000000000000794d */ /* 0x000fea0003800000 */
.L_x_130:
        /* <DEDUP_REMOVED lines=8> */
.L_x_132:
[----:B------:R-:W0:Y:S01]  /*7280*/  LDC.64 R2, c[0x0][0x388] ;  /* 0x0000e200ff027b82 */ /* 0x000e220000000a00 */
[----:B------:R-:W2:Y:S01]  /*7290*/  LDG.E R16, desc[UR36][R16.64] ;  /* 0x0000002410107981 */ /* 0x000ea2000c1e1900 */
[----:B0-----:R-:W-:-:S06]  /*72a0*/  IMAD.WIDE R2, R18, 0x8, R2 ;  /* 0x0000000812027825 */ /* 0x001fcc00078e0202 */
[----:B------:R-:W5:Y:S01]  /*72b0*/  LDG.E.64 R2, desc[UR36][R2.64] ;  /* 0x0000002402027981 */ /* 0x000f62000c1e1b00 */
[----:B------:R-:W-:Y:S01]  /*72c0*/  BSSY.RECONVERGENT B0, `(.L_x_133) ;  /* 0x0000041000007945 */ /* 0x000fe20003800200 */
[C---:B--2---:R-:W-:Y:S01]  /*72d0*/  ISETP.GE.AND P0, PT, R16.reuse, -0x1, PT ;  /* 0xffffffff1000780c */ /* 0x044fe20003f06270 */
[----:B------:R-:W-:-:S12]  /*72e0*/  VIADD R19, R16, 0xffffffff ;  /* 0xffffffff10137836 */ /* 0x000fd80000000000 */
[----:B------:R-:W-:Y:S05]  /*72f0*/  @!P0 BRA `(.L_x_134) ;  /* 0x0000000000f48947 */ /* 0x000fea0003800000 */
[----:B------:R-:W-:Y:S01]  /*7300*/  LEA.HI R0, R16, R16, RZ, 0x1 ;  /* 0x0000001010007211 */ /* 0x000fe200078f08ff */
[----:B------:R-:W-:Y:S03]  /*7310*/  BSSY.RECONVERGENT B1, `(.L_x_135) ;  /* 0x0000016000017945 */ /* 0x000fe60003800200 */
[----:B------:R-:W-:-:S04]  /*7320*/  SHF.R.S32.HI R0, RZ, 0x1, R0 ;  /* 0x00000001ff007819 */ /* 0x000fc80000011400 */
[----:B------:R-:W-:Y:S01]  /*7330*/  LOP3.LUT R4, R0, 0x3, RZ, 0xc0, !PT ;  /* 0x0000000300047812 */ /* 0x000fe200078ec0ff */
[----:B------:R-:W-:-:S03]  /*7340*/  IMAD.MOV.U32 R6, RZ, RZ, R0 ;  /* 0x000000ffff067224 */ /* 0x000fc600078e0000 */
[----:B------:R-:W-:-:S13]  /*7350*/  ISETP.NE.AND P0, PT, R4, 0x3, PT ;  /* 0x000000030400780c */ /* 0x000fda0003f05270 */
[----:B------:R-:W-:Y:S05]  /*7360*/  @!P0 BRA `(.L_x_136) ;  /* 0x0000000000408947 */ /* 0x000fea0003800000 */
[----:B------:R-:W-:Y:S02]  /*7370*/  VIADD R4, R0, 0x1 ;  /* 0x0000000100047836 */ /* 0x000fe40000000000 */
[----:B------:R-:W-:Y:S02]  /*7380*/  IMAD.MOV.U32 R18, RZ, RZ, RZ ;  /* 0x000000ffff127224 */ /* 0x000fe400078e00ff */
[----:B------:R-:W-:Y:S01]  /*7390*/  IMAD.MOV.U32 R6, RZ, RZ, R0 ;  /* 0x000000ffff067224 */ /* 0x000fe200078e0000 */
[----:B------:R-:W-:-:S07]  /*73a0*/  LOP3.LUT R7, R4, 0x3, RZ, 0xc0, !PT ;  /* 0x0000000304077812 */ /* 0x000fce00078ec0ff */
.L_x_138:
[----:B------:R-:W-:Y:S01]  /*73b0*/  VIADD R18, R18, 0x1 ;  /* 0x0000000112127836 */ /* 0x000fe20000000000 */
[----:B------:R-:W-:Y:S01]  /*73c0*/  BSSY.RECONVERGENT B2, `(.L_x_137) ;  /* 0x0000008000027945 */ /* 0x000fe20003800200 */
[----:B-----5:R-:W-:Y:S01]  /*73d0*/  MOV R8, R2 ;  /* 0x0000000200087202 */ /* 0x020fe20000000f00 */
[----:B------:R-:W-:Y:S01]  /*73e0*/  IMAD.MOV.U32 R13, RZ, RZ, R3 ;  /* 0x000000ffff0d7224 */ /* 0x000fe200078e0003 */
[----:B------:R-:W-:Y:S01]  /*73f0*/  MOV R21, 0x7440 ;  /* 0x0000744000157802 */ /* 0x000fe20000000f00 */
[----:B------:R-:W-:Y:S01]  /*7400*/  IMAD.MOV.U32 R14, RZ, RZ, R6 ;  /* 0x000000ffff0e7224 */ /* 0x000fe200078e0006 */
[----:B------:R-:W-:Y:S01]  /*7410*/  ISETP.NE.AND P0, PT, R18, R7, PT ;  /* 0x000000071200720c */ /* 0x000fe20003f05270 */
[----:B------:R-:W-:-:S12]  /*7420*/  IMAD.MOV.U32 R20, RZ, RZ, R19 ;  /* 0x000000ffff147224 */ /* 0x000fd800078e0013 */
[----:B------:R-:W-:Y:S05]  /*7430*/  CALL.REL.NOINC `($_Z8myKernelP9inputDataP10outputData$_Z12satisfy_heapPiii) ;  /* 0x0000003400907944 */ /* 0x000fea0003c00000 */
[----:B------:R-:W-:Y:S05]  /*7440*/  BSYNC.RECONVERGENT B2 ;  /* 0x0000000000027941 */ /* 0x000fea0003800200 */
.L_x_137:
[----:B------:R-:W-:Y:S01]  /*7450*/  VIADD R6, R6, 0xffffffff ;  /* 0xffffffff06067836 */ /* 0x000fe20000000000 */
[----:B------:R-:W-:Y:S06]  /*7460*/  @P0 BRA `(.L_x_138) ;  /* 0xfffffffc00d00947 */ /* 0x000fec000383ffff */
.L_x_136:
[----:B------:R-:W-:Y:S05]  /*7470*/  BSYNC.RECONVERGENT B1 ;  /* 0x0000000000017941 */ /* 0x000fea0003800200 */
.L_x_135:
[----:B------:R-:W-:-:S13]  /*7480*/  ISETP.GE.U32.AND P0, PT, R0, 0x3, PT ;  /* 0x000000030000780c */ /* 0x000fda0003f06070 */
[----:B------:R-:W-:Y:S05]  /*7490*/  @!P0 BRA `(.L_x_134) ;  /* 0x00000000008c8947 */ /* 0x000fea0003800000 */
.L_x_143:
[----:B------:R-:W-:Y:S01]  /*74a0*/  BSSY.RECONVERGENT B1, `(.L_x_139) ;  /* 0x0000007000017945 */ /* 0x000fe20003800200 */
[----:B-----5:R-:W-:Y:S01]  /*74b0*/  IMAD.MOV.U32 R8, RZ, RZ, R2 ;  /* 0x000000ffff087224 */ /* 0x020fe200078e0002 */
[----:B------:R-:W-:Y:S01]  /*74c0*/  MOV R20, R19 ;  /* 0x0000001300147202 */ /* 0x000fe20000000f00 */
[----:B------:R-:W-:Y:S01]  /*74d0*/  IMAD.MOV.U32 R13, RZ, RZ, R3 ;  /* 0x000000ffff0d7224 */ /* 0x000fe200078e0003 */
[----:B------:R-:W-:Y:S01]  /*74e0*/  MOV R21, 0x7510 ;  /* 0x0000751000157802 */ /* 0x000fe20000000f00 */
[----:B------:R-:W-:-:S07]  /*74f0*/  IMAD.MOV.U32 R14, RZ, RZ, R6 ;  /* 0x000000ffff0e7224 */ /* 0x000fce00078e0006 */
[----:B------:R-:W-:Y:S05]  /*7500*/  CALL.REL.NOINC `($_Z8myKernelP9inputDataP10outputData$_Z12satisfy_heapPiii) ;  /* 0x00000034005c7944 */ /* 0x000fea0003c00000 */
[----:B------:R-:W-:Y:S05]  /*7510*/  BSYNC.RECONVERGENT B1 ;  /* 0x0000000000017941 */ /* 0x000fea0003800200 */
.L_x_139:
[----:B------:R-:W-:Y:S01]  /*7520*/  BSSY.RECONVERGENT B1, `(.L_x_140) ;  /* 0x0000007000017945 */ /* 0x000fe20003800200 */
[----:B------:R-:W-:Y:S01]  /*7530*/  VIADD R14, R6, 0xffffffff ;  /* 0xffffffff060e7836 */ /* 0x000fe20000000000 */
[----:B------:R-:W-:Y:S01]  /*7540*/  MOV R21, 0x7590 ;  /* 0x0000759000157802 */ /* 0x000fe20000000f00 */
[----:B------:R-:W-:Y:S02]  /*7550*/  IMAD.MOV.U32 R8, RZ, RZ, R2 ;  /* 0x000000ffff087224 */ /* 0x000fe400078e0002 */
[----:B------:R-:W-:Y:S02]  /*7560*/  IMAD.MOV.U32 R13, RZ, RZ, R3 ;  /* 0x000000ffff0d7224 */ /* 0x000fe400078e0003 */
[----:B------:R-:W-:-:S07]  /*7570*/  IMAD.MOV.U32 R20, RZ, RZ, R19 ;  /* 0x000000ffff147224 */ /* 0x000fce00078e0013 */
[----:B------:R-:W-:Y:S05]  /*7580*/  CALL.REL.NOINC `($_Z8myKernelP9inputDataP10outputData$_Z12satisfy_heapPiii) ;  /* 0x00000034003c7944 */ /* 0x000fea0003c00000 */
[----:B------:R-:W-:Y:S05]  /*7590*/  BSYNC.RECONVERGENT B1 ;  /* 0x0000000000017941 */ /* 0x000fea0003800200 */
.L_x_140:
[----:B------:R-:W-:Y:S01]  /*75a0*/  BSSY.RECONVERGENT B1, `(.L_x_141) ;  /* 0x0000007000017945 */ /* 0x000fe20003800200 */
[----:B------:R-:W-:Y:S01]  /*75b0*/  VIADD R14, R6, 0xfffffffe ;  /* 0xfffffffe060e7836 */ /* 0x000fe20000000000 */
[----:B------:R-:W-:Y:S01]  /*75c0*/  MOV R20, R19 ;  /* 0x0000001300147202 */ /* 0x000fe20000000f00 */
[----:B------:R-:W-:Y:S01]  /*75d0*/  IMAD.MOV.U32 R8, RZ, RZ, R2 ;  /* 0x000000ffff087224 */ /* 0x000fe200078e0002 */
[----:B------:R-:W-:Y:S01]  /*75e0*/  MOV R21, 0x7610 ;  /* 0x0000761000157802 */ /* 0x000fe20000000f00 */
[----:B------:R-:W-:-:S07]  /*75f0*/  IMAD.MOV.U32 R13, RZ, RZ, R3 ;  /* 0x000000ffff0d7224 */ /* 0x000fce00078e0003 */
[----:B------:R-:W-:Y:S05]  /*7600*/  CALL.REL.NOINC `($_Z8myKernelP9inputDataP10outputData$_Z12satisfy_heapPiii) ;  /* 0x00000034001c7944 */ /* 0x000fea0003c00000 */
[----:B------:R-:W-:Y:S05]  /*7610*/  BSYNC.RECONVERGENT B1 ;  /* 0x0000000000017941 */ /* 0x000fea0003800200 */
.L_x_141:
        /* <DEDUP_REMOVED lines=8> */
.L_x_142:
[C---:B------:R-:W-:Y:S01]  /*76a0*/  ISETP.GT.AND P0, PT, R6.reuse, 0x3, PT ;  /* 0x000000030600780c */ /* 0x040fe20003f04270 */
[----:B------:R-:W-:-:S12]  /*76b0*/  VIADD R6, R6, 0xfffffffc ;  /* 0xfffffffc06067836 */ /* 0x000fd80000000000 */
[----:B------:R-:W-:Y:S05]  /*76c0*/  @P0 BRA `(.L_x_143) ;  /* 0xfffffffc00740947 */ /* 0x000fea000383ffff */
.L_x_134:
[----:B------:R-:W-:Y:S05]  /*76d0*/  BSYNC.RECONVERGENT B0 ;  /* 0x0000000000007941 */ /* 0x000fea0003800200 */
.L_x_133:
[----:B------:R-:W-:-:S13]  /*76e0*/  ISETP.GE.AND P0, PT, R16, 0x1, PT ;  /* 0x000000011000780c */ /* 0x000fda0003f06270 */
[----:B------:R-:W-:Y:S05]  /*76f0*/  @!P0 EXIT ;  /* 0x000000000000894d */ /* 0x000fea0003800000 */
[----:B------:R-:W-:Y:S01]  /*7700*/  LOP3.LUT P0, R0, R16, 0x3, RZ, 0xc0, !PT ;  /* 0x0000000310007812 */ /* 0x000fe2000780c0ff */
[----:B------:R-:W-:-:S12]  /*7710*/  BSSY.RECONVERGENT B0, `(.L_x_144) ;  /* 0x0000014000007945 */ /* 0x000fd80003800200 */
[----:B------:R-:W-:Y:S05]  /*7720*/  @!P0 BRA `(.L_x_145) ;  /* 0x0000000000488947 */ /* 0x000fea0003800000 */
[----:B------:R-:W-:-:S07]  /*7730*/  IMAD.MOV.U32 R7, RZ, RZ, RZ ;  /* 0x000000ffff077224 */ /* 0x000fce00078e00ff */
.L_x_147:
[--C-:B-----5:R-:W-:Y:S01]  /*7740*/  IMAD.WIDE R4, R19, 0x4, R2.reuse ;  /* 0x0000000413047825 */ /* 0x120fe200078e0202 */
[----:B------:R-:W2:Y:S04]  /*7750*/  LD.E R9, desc[UR36][R2.64] ;  /* 0x0000002402097980 */ /* 0x000ea8000c101900 */
[----:B------:R-:W3:Y:S01]  /*7760*/  LD.E R11, desc[UR36][R4.64] ;  /* 0x00000024040b7980 */ /* 0x000ee2000c101900 */
[----:B------:R-:W-:Y:S01]  /*7770*/  VIADD R7, R7, 0x1 ;  /* 0x0000000107077836 */ /* 0x000fe20000000000 */
[----:B------:R-:W-:Y:S01]  /*7780*/  IADD3 R20, PT, PT, R19, -0x1, RZ ;  /* 0xffffffff13147810 */ /* 0x000fe20007ffe0ff */
[----:B------:R-:W-:Y:S01]  /*7790*/  BSSY.RECONVERGENT B1, `(.L_x_146) ;  /* 0x000000a000017945 */ /* 0x000fe20003800200 */
[----:B------:R-:W-:Y:S01]  /*77a0*/  IMAD.MOV.U32 R8, RZ, RZ, R2 ;  /* 0x000000ffff087224 */ /* 0x000fe200078e0002 */
[----:B------:R-:W-:Y:S01]  /*77b0*/  MOV R21, 0x7830 ;  /* 0x0000783000157802 */ /* 0x000fe20000000f00 */
[----:B------:R-:W-:Y:S01]  /*77c0*/  IMAD.MOV.U32 R13, RZ, RZ, R3 ;  /* 0x000000ffff0d7224 */ /* 0x000fe200078e0003 */
[----:B------:R-:W-:Y:S01]  /*77d0*/  ISETP.NE.AND P0, PT, R7, R0, PT ;  /* 0x000000000700720c */ /* 0x000fe20003f05270 */
[----:B------:R-:W-:-:S02]  /*77e0*/  IMAD.MOV.U32 R14, RZ, RZ, RZ ;  /* 0x000000ffff0e7224 */ /* 0x000fc400078e00ff */
[----:B------:R-:W-:Y:S01]  /*77f0*/  IMAD.MOV.U32 R19, RZ, RZ, R20 ;  /* 0x000000ffff137224 */ /* 0x000fe200078e0014 */
[----:B---3--:R0:W-:Y:S04]  /*7800*/  ST.E desc[UR36][R2.64], R11 ;  /* 0x0000000b02007985 */ /* 0x0081e8000c101924 */
[----:B--2---:R0:W-:Y:S05]  /*7810*/  ST.E desc[UR36][R4.64], R9 ;  /* 0x0000000904007985 */ /* 0x0041ea000c101924 */
[----:B0-----:R-:W-:Y:S05]  /*7820*/  CALL.REL.NOINC `($_Z8myKernelP9inputDataP10outputData$_Z12satisfy_heapPiii) ;  /* 0x0000003000947944 */ /* 0x001fea0003c00000 */
[----:B------:R-:W-:Y:S05]  /*7830*/  BSYNC.RECONVERGENT B1 ;  /* 0x0000000000017941 */ /* 0x000fea0003800200 */
.L_x_146:
[----:B------:R-:W-:Y:S05]  /*7840*/  @P0 BRA `(.L_x_147) ;  /* 0xfffffffc00bc0947 */ /* 0x000fea000383ffff */
.L_x_145:
[----:B------:R-:W-:Y:S05]  /*7850*/  BSYNC.RECONVERGENT B0 ;  /* 0x0000000000007941 */ /* 0x000fea0003800200 */
.L_x_144:
[----:B------:R-:W-:-:S13]  /*7860*/  ISETP.GE.U32.AND P0, PT, R16, 0x4, PT ;  /* 0x000000041000780c */ /* 0x000fda0003f06070 */
[----:B------:R-:W-:Y:S05]  /*7870*/  @!P0 EXIT ;  /* 0x000000000000894d */ /* 0x000fea0003800000 */
.L_x_152:
[C---:B-----5:R-:W-:Y:S01]  /*7880*/  IMAD.WIDE R6, R19.reuse, 0x4, R2 ;  /* 0x0000000413067825 */ /* 0x060fe200078e0202 */
[----:B------:R-:W2:Y:S04]  /*7890*/  LD.E R5, desc[UR36][R2.64] ;  /* 0x0000002402057980 */ /* 0x000ea8000c101900 */
[----:B------:R-:W3:Y:S01]  /*78a0*/  LD.E R9, desc[UR36][R6.64] ;  /* 0x0000002406097980 */ /* 0x000ee2000c101900 */
[----:B------:R-:W-:Y:S01]  /*78b0*/  HFMA2 R14, -RZ, RZ, 0, 0 ;  /* 0x00000000ff0e7431 */ /* 0x000fe200000001ff */
[----:B------:R-:W-:Y:S01]  /*78c0*/  BSSY.RECONVERGENT B0, `(.L_x_148) ;  /* 0x0000008000007945 */ /* 0x000fe20003800200 */
[----:B------:R-:W-:Y:S01]  /*78d0*/  VIADD R20, R19, 0xffffffff ;  /* 0xffffffff13147836 */ /* 0x000fe20000000000 */
[----:B------:R-:W-:Y:S01]  /*78e0*/  MOV R21, 0x7940 ;  /* 0x0000794000157802 */ /* 0x000fe20000000f00 */
[----:B------:R-:W-:-:S02]  /*78f0*/  IMAD.MOV.U32 R8, RZ, RZ, R2 ;  /* 0x000000ffff087224 */ /* 0x000fc400078e0002 */
[----:B------:R-:W-:Y:S01]  /*7900*/  IMAD.MOV.U32 R13, RZ, RZ, R3 ;  /* 0x000000ffff0d7224 */ /* 0x000fe200078e0003 */
[----:B---3--:R0:W-:Y:S04]  /*7910*/  ST.E desc[UR36][R2.64], R9 ;  /* 0x0000000902007985 */ /* 0x0081e8000c101924 */
[----:B--2---:R0:W-:Y:S02]  /*7920*/  ST.E desc[UR36][R6.64], R5 ;  /* 0x0000000506007985 */ /* 0x0041e4000c101924 */
[----:B0-----:R-:W-:Y:S05]  /*7930*/  CALL.REL.NOINC `($_Z8myKernelP9inputDataP10outputData$_Z12satisfy_heapPiii) ;  /* 0x0000003000507944 */ /* 0x001fea0003c00000 */
[----:B------:R-:W-:Y:S05]  /*7940*/  BSYNC.RECONVERGENT B0 ;  /* 0x0000000000007941 */ /* 0x000fea0003800200 */
.L_x_148:
[----:B------:R-:W2:Y:S04]  /*7950*/  LD.E R9, desc[UR36][R6.64+-0x4] ;  /* 0xfffffc2406097980 */ /* 0x000ea8000c101900 */
[----:B------:R-:W3:Y:S01]  /*7960*/  LD.E R5, desc[UR36][R2.64] ;  /* 0x0000002402057980 */ /* 0x000ee2000c101900 */
[----:B------:R-:W-:Y:S01]  /*7970*/  BSSY.RECONVERGENT B0, `(.L_x_149) ;  /* 0x0000009000007945 */ /* 0x000fe20003800200 */
[----:B------:R-:W-:Y:S01]  /*7980*/  VIADD R20, R19, 0xfffffffe ;  /* 0xfffffffe13147836 */ /* 0x000fe20000000000 */
[----:B------:R-:W-:Y:S01]  /*7990*/  MOV R21, 0x7a00 ;  /* 0x00007a0000157802 */ /* 0x000fe20000000f00 */
[----:B------:R-:W-:Y:S02]  /*79a0*/  IMAD.MOV.U32 R8, RZ, RZ, R2 ;  /* 0x000000ffff087224 */ /* 0x000fe400078e0002 */
[----:B------:R-:W-:-:S02]  /*79b0*/  IMAD.MOV.U32 R13, RZ, RZ, R3 ;  /* 0x000000ffff0d7224 */ /* 0x000fc400078e0003 */
[----:B------:R-:W-:Y:S01]  /*79c0*/  IMAD.MOV.U32 R14, RZ, RZ, RZ ;  /* 0x000000ffff0e7224 */ /* 0x000fe200078e00ff */
[----:B--2---:R0:W-:Y:S04]  /*79d0*/  ST.E desc[UR36][R2.64], R9 ;  /* 0x0000000902007985 */ /* 0x0041e8000c101924 */
[----:B---3--:R0:W-:Y:S02]  /*79e0*/  ST.E desc[UR36][R6.64+-0x4], R5 ;  /* 0xfffffc0506007985 */ /* 0x0081e4000c101924 */
[----:B0-----:R-:W-:Y:S05]  /*79f0*/  CALL.REL.NOINC `($_Z8myKernelP9inputDataP10outputData$_Z12satisfy_heapPiii) ;  /* 0x0000003000207944 */ /* 0x001fea0003c00000 */
[----:B------:R-:W-:Y:S05]  /*7a00*/  BSYNC.RECONVERGENT B0 ;  /* 0x0000000000007941 */ /* 0x000fea0003800200 */
.L_x_149:
[----:B------:R-:W2:Y:S04]  /*7a10*/  LD.E R9, desc[UR36][R6.64+-0x8] ;  /* 0xfffff82406097980 */ /* 0x000ea8000c101900 */
[----:B------:R-:W3:Y:S01]  /*7a20*/  LD.E R5, desc[UR36][R2.64] ;  /* 0x0000002402057980 */ /* 0x000ee2000c101900 */
[----:B------:R-:W-:Y:S01]  /*7a30*/  BSSY.RECONVERGENT B0, `(.L_x_150) ;  /* 0x0000009000007945 */ /* 0x000fe20003800200 */
[----:B------:R-:W-:Y:S01]  /*7a40*/  VIADD R20, R19, 0xfffffffd ;  /* 0xfffffffd13147836 */ /* 0x000fe20000000000 */
[----:B------:R-:W-:Y:S01]  /*7a50*/  MOV R14, RZ ;  /* 0x000000ff000e7202 */ /* 0x000fe20000000f00 */
[----:B------:R-:W-:Y:S01]  /*7a60*/  IMAD.MOV.U32 R8, RZ, RZ, R2 ;  /* 0x000000ffff087224 */ /* 0x000fe200078e0002 */
[----:B------:R-:W-:Y:S01]  /*7a70*/  MOV R21, 0x7ac0 ;  /* 0x00007ac000157802 */ /* 0x000fe20000000f00 */
[----:B------:R-:W-:Y:S01]  /*7a80*/  IMAD.MOV.U32 R13, RZ, RZ, R3 ;  /* 0x000000ffff0d7224 */ /* 0x000fe200078e0003 */
[----:B--2---:R0:W-:Y:S04]  /*7a90*/  ST.E desc[UR36][R2.64], R9 ;  /* 0x0000000902007985 */ /* 0x0041e8000c101924 */
[----:B---3--:R0:W-:Y:S02]  /*7aa0*/  ST.E desc[UR36][R6.64+-0x8], R5 ;  /* 0xfffff80506007985 */ /* 0x0081e4000c101924 */
[----:B0-----:R-:W-:Y:S05]  /*7ab0*/  CALL.REL.NOINC `($_Z8myKernelP9inputDataP10outputData$_Z12satisfy_heapPiii) ;  /* 0x0000002c00f07944 */ /* 0x001fea0003c00000 */
[----:B------:R-:W-:Y:S05]  /*7ac0*/  BSYNC.RECONVERGENT B0 ;  /* 0x0000000000007941 */ /* 0x000fea0003800200 */
.L_x_150:
        /* <DEDUP_REMOVED lines=12> */
.L_x_151:
[----:B------:R-:W-:Y:S01]  /*7b90*/  ISETP.GT.AND P0, PT, R19, 0x3, PT ;  /* 0x000000031300780c */ /* 0x000fe20003f04270 */
[----:B------:R-:W-:-:S12]  /*7ba0*/  IMAD.MOV.U32 R19, RZ, RZ, R20 ;  /* 0x000000ffff137224 */ /* 0x000fd800078e0014 */
[----:B------:R-:W-:Y:S05]  /*7bb0*/  @P0 BRA `(.L_x_152) ;  /* 0xfffffffc00300947 */ /* 0x000fea000383ffff */
[----:B------:R-:W-:Y:S05]  /*7bc0*/  EXIT ;  /* 0x000000000000794d */ /* 0x000fea0003800000 */
.L_x_129:
        /* <DEDUP_REMOVED lines=8> */
.L_x_153:
[----:B------:R-:W0:Y:S01]  /*7c50*/  LDC.64 R2, c[0x0][0x388] ;  /* 0x0000e200ff027b82 */ /* 0x000e220000000a00 */
[----:B------:R-:W2:Y:S01]  /*7c60*/  LDG.E R16, desc[UR36][R16.64] ;  /* 0x0000002410107981 */ /* 0x000ea2000c1e1900 */
[----:B0-----:R-:W-:-:S06]  /*7c70*/  IMAD.WIDE R2, R18, 0x8, R2 ;  /* 0x0000000812027825 */ /* 0x001fcc00078e0202 */
[----:B------:R-:W5:Y:S01]  /*7c80*/  LDG.E.64 R2, desc[UR36][R2.64] ;  /* 0x0000002402027981 */ /* 0x000f62000c1e1b00 */
[----:B--2---:R-:W-:-:S07]  /*7c90*/  MOV R9, R16 ;  /* 0x0000001000097202 */ /* 0x004fce0000000f00 */
.L_x_161:
[----:B------:R-:W-:Y:S01]  /*7ca0*/  IMAD.HI R0, R9, 0x55555556, RZ ;  /* 0x5555555609007827 */ /* 0x000fe200078e02ff */
[----:B------:R-:W-:Y:S01]  /*7cb0*/  BSSY.RECONVERGENT B0, `(.L_x_154) ;  /* 0x0000052000007945 */ /* 0x000fe20003800200 */
[----:B------:R-:W-:Y:S02]  /*7cc0*/  PLOP3.LUT P0, PT, PT, PT, PT, 0x8, 0x80 ;  /* 0x000000000080781c */ /* 0x000fe40003f0e170 */
[----:B------:R-:W-:Y:S01]  /*7cd0*/  IMAD.MOV.U32 R10, RZ, RZ, R9 ;  /* 0x000000ffff0a7224 */ /* 0x000fe200078e0009 */
[----:B------:R-:W-:-:S04]  /*7ce0*/  LEA.HI R0, R0, R0, RZ, 0x1 ;  /* 0x0000000000007211 */ /* 0x000fc800078f08ff */
[----:B------:R-:W-:-:S05]  /*7cf0*/  VIMNMX R9, PT, PT, R0, 0x1, !PT ;  /* 0x0000000100097848 */ /* 0x000fca0007fe0100 */
[----:B0123--:R-:W-:-:S05]  /*7d00*/  IMAD.IADD R4, R16, 0x1, -R9 ;  /* 0x0000000110047824 */ /* 0x00ffca00078e0a09 */
[----:B------:R-:W-:-:S13]  /*7d10*/  ISETP.GE.AND P1, PT, R4, 0x1, PT ;  /* 0x000000010400780c */ /* 0x000fda0003f26270 */
[----:B------:R-:W-:Y:S05]  /*7d20*/  @!P1 BRA `(.L_x_155) ;  /* 0x0000000400289947 */ /* 0x000fea0003800000 */
[----:B------:R-:W-:Y:S01]  /*7d30*/  IMAD.IADD R0, R9, 0x1, -R16 ;  /* 0x0000000109007824 */ /* 0x000fe200078e0a10 */
[----:B------:R-:W-:Y:S01]  /*7d40*/  LOP3.LUT R20, R4, 0x3, RZ, 0xc0, !PT ;  /* 0x0000000304147812 */ /* 0x000fe200078ec0ff */
[----:B------:R-:W-:Y:S01]  /*7d50*/  BSSY.RECONVERGENT B1, `(.L_x_156) ;  /* 0x0000028000017945 */ /* 0x000fe20003800200 */
[----:B------:R-:W-:Y:S02]  /*7d60*/  IMAD.MOV.U32 R11, RZ, RZ, RZ ;  /* 0x000000ffff0b7224 */ /* 0x000fe400078e00ff */
[----:B------:R-:W-:Y:S02]  /*7d70*/  ISETP.GT.U32.AND P1, PT, R0, -0x4, PT ;  /* 0xfffffffc0000780c */ /* 0x000fe40003f24070 */
[----:B------:R-:W-:Y:S02]  /*7d80*/  ISETP.NE.AND P0, PT, R20, RZ, PT ;  /* 0x000000ff1400720c */ /* 0x000fe40003f05270 */
[----:B------:R-:W-:-:S09]  /*7d90*/  PRMT R0, RZ, 0x7610, R0 ;  /* 0x00007610ff007816 */ /* 0x000fd20000000000 */
[----:B------:R-:W-:Y:S05]  /*7da0*/  @P1 BRA `(.L_x_157) ;  /* 0x0000000000881947 */ /* 0x000fea0003800000 */
[----:B------:R-:W-:Y:S01]  /*7db0*/  LOP3.LUT R11, R4, 0x7ffffffc, RZ, 0xc0, !PT ;  /* 0x7ffffffc040b7812 */ /* 0x000fe200078ec0ff */
[----:B------:R-:W-:Y:S01]  /*7dc0*/  IMAD.MOV.U32 R8, RZ, RZ, RZ ;  /* 0x000000ffff087224 */ /* 0x000fe200078e00ff */
[----:B------:R-:W-:-:S07]  /*7dd0*/  PRMT R0, RZ, 0x7610, R0 ;  /* 0x00007610ff007816 */ /* 0x000fce0000000000 */
.L_x_158:
[----:B---3-5:R-:W-:-:S05]  /*7de0*/  IMAD.WIDE.U32 R4, R8, 0x4, R2 ;  /* 0x0000000408047825 */ /* 0x028fca00078e0002 */
[----:B------:R-:W2:Y:S01]  /*7df0*/  LD.E R13, desc[UR36][R4.64] ;  /* 0x00000024040d7980 */ /* 0x000ea2000c101900 */
[----:B------:R-:W-:-:S05]  /*7e00*/  IMAD.WIDE.U32 R6, R9, 0x4, R4 ;  /* 0x0000000409067825 */ /* 0x000fca00078e0004 */
[----:B------:R-:W2:Y:S02]  /*7e10*/  LD.E R12, desc[UR36][R6.64] ;  /* 0x00000024060c7980 */ /* 0x000ea4000c101900 */
[----:B--2---:R-:W-:-:S13]  /*7e20*/  ISETP.GT.AND P1, PT, R13, R12, PT ;  /* 0x0000000c0d00720c */ /* 0x004fda0003f24270 */
[----:B------:R0:W-:Y:S04]  /*7e30*/  @P1 ST.E desc[UR36][R6.64], R13 ;  /* 0x0000000d06001985 */ /* 0x0001e8000c101924 */
[----:B------:R1:W-:Y:S04]  /*7e40*/  @P1 ST.E desc[UR36][R4.64], R12 ;  /* 0x0000000c04001985 */ /* 0x0003e8000c101924 */
[----:B------:R-:W2:Y:S04]  /*7e50*/  LD.E R15, desc[UR36][R4.64+0x4] ;  /* 0x00000424040f7980 */ /* 0x000ea8000c101900 */
[----:B------:R-:W2:Y:S02]  /*7e60*/  LD.E R14, desc[UR36][R6.64+0x4] ;  /* 0x00000424060e7980 */ /* 0x000ea4000c101900 */
[----:B--2---:R-:W-:-:S13]  /*7e70*/  ISETP.GT.AND P2, PT, R15, R14, PT ;  /* 0x0000000e0f00720c */ /* 0x004fda0003f44270 */
[----:B------:R-:W-:Y:S04]  /*7e80*/  @P2 ST.E desc[UR36][R6.64+0x4], R15 ;  /* 0x0000040f06002985 */ /* 0x000fe8000c101924 */
[----:B------:R2:W-:Y:S04]  /*7e90*/  @P2 ST.E desc[UR36][R4.64+0x4], R14 ;  /* 0x0000040e04002985 */ /* 0x0005e8000c101924 */
[----:B------:R-:W3:Y:S04]  /*7ea0*/  LD.E R17, desc[UR36][R4.64+0x8] ;  /* 0x0000082404117980 */ /* 0x000ee8000c101900 */
[----:B------:R-:W3:Y:S02]  /*7eb0*/  LD.E R18, desc[UR36][R6.64+0x8] ;  /* 0x0000082406127980 */ /* 0x000ee4000c101900 */
[----:B---3--:R-:W-:-:S13]  /*7ec0*/  ISETP.GT.AND P3, PT, R17, R18, PT ;  /* 0x000000121100720c */ /* 0x008fda0003f64270 */
[----:B------:R3:W-:Y:S04]  /*7ed0*/  @P3 ST.E desc[UR36][R6.64+0x8], R17 ;  /* 0x0000081106003985 */ /* 0x0007e8000c101924 */
[----:B------:R3:W-:Y:S04]  /*7ee0*/  @P3 ST.E desc[UR36][R4.64+0x8], R18 ;  /* 0x0000081204003985 */ /* 0x0007e8000c101924 */
[----:B0-----:R-:W4:Y:S04]  /*7ef0*/  LD.E R13, desc[UR36][R4.64+0xc] ;  /* 0x00000c24040d7980 */ /* 0x001f28000c101900 */
[----:B-1----:R-:W4:Y:S01]  /*7f00*/  LD.E R12, desc[UR36][R6.64+0xc] ;  /* 0x00000c24060c7980 */ /* 0x002f22000c101900 */
[----:B------:R-:W-:Y:S01]  /*7f10*/  IMAD.MOV.U32 R19, RZ, RZ, 0x1 ;  /* 0x00000001ff137424 */ /* 0x000fe200078e00ff */
[----:B------:R-:W-:Y:S01]  /*7f20*/  IADD3 R8, PT, PT, R8, 0x4, RZ ;  /* 0x0000000408087810 */ /* 0x000fe20007ffe0ff */
[----:B--2---:R-:W-:-:S03]  /*7f30*/  IMAD.MOV.U32 R14, RZ, RZ, 0x1 ;  /* 0x00000001ff0e7424 */ /* 0x004fc600078e00ff */
[----:B------:R-:W-:Y:S02]  /*7f40*/  @P1 PRMT R0, R19, 0x7610, R0 ;  /* 0x0000761013001816 */ /* 0x000fe40000000000 */
[----:B------:R-:W-:Y:S02]  /*7f50*/  ISETP.NE.AND P1, PT, R8, R11, PT ;  /* 0x0000000b0800720c */ /* 0x000fe40003f25270 */
[----:B------:R-:W-:-:S04]  /*7f60*/  @P2 PRMT R0, R14, 0x7610, R0 ;  /* 0x000076100e002816 */ /* 0x000fc80000000000 */
[----:B------:R-:W-:Y:S02]  /*7f70*/  @P3 PRMT R0, R14, 0x7610, R0 ;  /* 0x000076100e003816 */ /* 0x000fe40000000000 */
[----:B----4-:R-:W-:-:S13]  /*7f80*/  ISETP.GT.AND P4, PT, R13, R12, PT ;  /* 0x0000000c0d00720c */ /* 0x010fda0003f84270 */
[----:B------:R3:W-:Y:S04]  /*7f90*/  @P4 ST.E desc[UR36][R6.64+0xc], R13 ;  /* 0x00000c0d06004985 */ /* 0x0007e8000c101924 */
[----:B------:R3:W-:Y:S01]  /*7fa0*/  @P4 ST.E desc[UR36][R4.64+0xc], R12 ;  /* 0x00000c0c04004985 */ /* 0x0007e2000c101924 */
[----:B------:R-:W-:Y:S01]  /*7fb0*/  @P4 PRMT R0, R14, 0x7610, R0 ;  /* 0x000076100e004816 */ /* 0x000fe20000000000 */
[----:B------:R-:W-:Y:S06]  /*7fc0*/  @P1 BRA `(.L_x_158) ;  /* 0xfffffffc00841947 */ /* 0x000fec000383ffff */
.L_x_157:
[----:B------:R-:W-:Y:S05]  /*7fd0*/  BSYNC.RECONVERGENT B1 ;  /* 0x0000000000017941 */ /* 0x000fea0003800200 */
.L_x_156:
[----:B------:R-:W-:Y:S04]  /*7fe0*/  BSSY.RECONVERGENT B1, `(.L_x_159) ;  /* 0x000001d000017945 */ /* 0x000fe80003800200 */
[----:B------:R-:W-:Y:S05]  /*7ff0*/  @!P0 BRA `(.L_x_160) ;  /* 0x00000000006c8947 */ /* 0x000fea0003800000 */
[----:B---3-5:R-:W-:-:S05]  /*8000*/  IMAD.WIDE.U32 R4, R11, 0x4, R2 ;  /* 0x000000040b047825 */ /* 0x028fca00078e0002 */
[----:B------:R-:W2:Y:S01]  /*8010*/  LD.E R11, desc[UR36][R4.64] ;  /* 0x00000024040b7980 */ /* 0x000ea2000c101900 */
[----:B------:R-:W-:-:S05]  /*8020*/  IMAD.WIDE.U32 R6, R9, 0x4, R4 ;  /* 0x0000000409067825 */ /* 0x000fca00078e0004 */
[----:B------:R-:W2:Y:S01]  /*8030*/  LD.E R8, desc[UR36][R6.64] ;  /* 0x0000002406087980 */ /* 0x000ea2000c101900 */
[----:B------:R-:W-:Y:S01]  /*8040*/  ISETP.NE.AND P1, PT, R20, 0x1, PT ;  /* 0x000000011400780c */ /* 0x000fe20003f25270 */
[----:B------:R-:W-:Y:S01]  /*8050*/  IMAD.MOV.U32 R12, RZ, RZ, 0x1 ;  /* 0x00000001ff0c7424 */ /* 0x000fe200078e00ff */
[----:B--2---:R-:W-:-:S13]  /*8060*/  ISETP.GT.AND P0, PT, R11, R8, PT ;  /* 0x000000080b00720c */ /* 0x004fda0003f04270 */
[----:B------:R0:W-:Y:S04]  /*8070*/  @P0 ST.E desc[UR36][R6.64], R11 ;  /* 0x0000000b06000985 */ /* 0x0001e8000c101924 */
[----:B------:R0:W-:Y:S01]  /*8080*/  @P0 ST.E desc[UR36][R4.64], R8 ;  /* 0x0000000804000985 */ /* 0x0001e2000c101924 */
[----:B------:R-:W-:Y:S01]  /*8090*/  @P0 PRMT R0, R12, 0x7610, R0 ;  /* 0x000076100c000816 */ /* 0x000fe20000000000 */
[----:B------:R-:W-:Y:S06]  /*80a0*/  @!P1 BRA `(.L_x_160) ;  /* 0x0000000000409947 */ /* 0x000fec0003800000 */
[----:B0-----:R-:W2:Y:S04]  /*80b0*/  LD.E R11, desc[UR36][R4.64+0x4] ;  /* 0x00000424040b7980 */ /* 0x001ea8000c101900 */
[----:B------:R-:W2:Y:S01]  /*80c0*/  LD.E R8, desc[UR36][R6.64+0x4] ;  /* 0x0000042406087980 */ /* 0x000ea2000c101900 */
[----:B------:R-:W-:Y:S01]  /*80d0*/  ISETP.NE.AND P1, PT, R20, 0x2, PT ;  /* 0x000000021400780c */ /* 0x000fe20003f25270 */
[----:B------:R-:W-:Y:S01]  /*80e0*/  IMAD.MOV.U32 R12, RZ, RZ, 0x1 ;  /* 0x00000001ff0c7424 */ /* 0x000fe200078e00ff */
[----:B--2---:R-:W-:-:S13]  /*80f0*/  ISETP.GT.AND P0, PT, R11, R8, PT ;  /* 0x000000080b00720c */ /* 0x004fda0003f04270 */
[----:B------:R1:W-:Y:S01]  /*8100*/  @P0 ST.E desc[UR36][R6.64+0x4], R11 ;  /* 0x0000040b06000985 */ /* 0x0003e2000c101924 */
[----:B------:R-:W-:-:S03]  /*8110*/  @P0 PRMT R0, R12, 0x7610, R0 ;  /* 0x000076100c000816 */ /* 0x000fc60000000000 */
[----:B------:R1:W-:Y:S01]  /*8120*/  @P0 ST.E desc[UR36][R4.64+0x4], R8 ;  /* 0x0000040804000985 */ /* 0x0003e2000c101924 */
[----:B------:R-:W-:Y:S05]  /*8130*/  @!P1 BRA `(.L_x_160) ;  /* 0x00000000001c9947 */ /* 0x000fea0003800000 */
[----:B-1----:R-:W2:Y:S04]  /*8140*/  LD.E R11, desc[UR36][R4.64+0x8] ;  /* 0x00000824040b7980 */ /* 0x002ea8000c101900 */
[----:B------:R-:W2:Y:S01]  /*8150*/  LD.E R8, desc[UR36][R6.64+0x8] ;  /* 0x0000082406087980 */ /* 0x000ea2000c101900 */
[----:B------:R-:W-:Y:S01]  /*8160*/  IMAD.MOV.U32 R12, RZ, RZ, 0x1 ;  /* 0x00000001ff0c7424 */ /* 0x000fe200078e00ff */
[----:B--2---:R-:W-:-:S13]  /*8170*/  ISETP.GT.AND P0, PT, R11, R8, PT ;  /* 0x000000080b00720c */ /* 0x004fda0003f04270 */
[----:B------:R2:W-:Y:S01]  /*8180*/  @P0 ST.E desc[UR36][R6.64+0x8], R11 ;  /* 0x0000080b06000985 */ /* 0x0005e2000c101924 */
[----:B------:R-:W-:-:S03]  /*8190*/  @P0 PRMT R0, R12, 0x7610, R0 ;  /* 0x000076100c000816 */ /* 0x000fc60000000000 */
[----:B------:R2:W-:Y:S04]  /*81a0*/  @P0 ST.E desc[UR36][R4.64+0x8], R8 ;  /* 0x0000080804000985 */ /* 0x0005e8000c101924 */
.L_x_160:
[----:B------:R-:W-:Y:S05]  /*81b0*/  BSYNC.RECONVERGENT B1 ;  /* 0x0000000000017941 */ /* 0x000fea0003800200 */
.L_x_159:
[----:B------:R-:W-:-:S13]  /*81c0*/  LOP3.LUT P0, RZ, R0, 0xff, RZ, 0xc0, !PT ;  /* 0x000000ff00ff7812 */ /* 0x000fda000780c0ff */
.L_x_155:
[----:B------:R-:W-:Y:S05]  /*81d0*/  BSYNC.RECONVERGENT B0 ;  /* 0x0000000000007941 */ /* 0x000fea0003800200 */
.L_x_154:
[----:B------:R-:W-:-:S13]  /*81e0*/  ISETP.LT.AND P1, PT, R10, 0x6, PT ;  /* 0x000000060a00780c */ /* 0x000fda0003f21270 */
[----:B------:R-:W-:Y:S05]  /*81f0*/  @!P0 EXIT P1 ;  /* 0x000000000000894d */ /* 0x000fea0000800000 */
[----:B------:R-:W-:Y:S05]  /*8200*/  BRA `(.L_x_161) ;  /* 0xfffffff800a47947 */ /* 0x000fea000383ffff */
        .type           $_Z8myKernelP9inputDataP10outputData$_Z10merge_sortPii,@function
        .size           $_Z8myKernelP9inputDataP10outputData$_Z10merge_sortPii,($_Z8myKernelP9inputDataP10outputData$_Z10quick_sortPiii - $_Z8myKernelP9inputDataP10outputData$_Z10merge_sortPii)
$_Z8myKernelP9inputDataP10outputData$_Z10merge_sortPii:
[----:B------:R-:W-:-:S05]  /*8210*/  VIADD R1, R1, 0xffffffb8 ;  /* 0xffffffb801017836 */ /* 0x000fca0000000000 */
[----:B------:R-:W-:Y:S04]  /*8220*/  STL [R1+0x40], R37 ;  /* 0x0000402501007387 */ /* 0x000fe80000100800 */
        /* <DEDUP_REMOVED lines=12> */
[----:B------:R0:W-:Y:S04]  /*82f0*/  STL [R1], R2 ;  /* 0x0000000201007387 */ /* 0x0001e80000100800 */
[----:B------:R1:W-:Y:S04]  /*8300*/  STL [R1+0x28], R25 ;  /* 0x0000281901007387 */ /* 0x0003e80000100800 */
[----:B------:R2:W-:Y:S01]  /*8310*/  STL [R1+0x24], R24 ;  /* 0x0000241801007387 */ /* 0x0005e20000100800 */
[----:B0-----:R-:W0:Y:S05]  /*8320*/  BMOV.32.CLEAR R2, B6 ;  /* 0x0000000006027355 */ /* 0x001e2a0000100000 */
[----:B------:R-:W-:Y:S01]  /*8330*/  BSSY.RECONVERGENT B6, `(.L_x_162) ;  /* 0x00001ff000067945 */ /* 0x000fe20003800200 */
[----:B------:R3:W-:Y:S01]  /*8340*/  STL [R1+0xc], R18 ;  /* 0x00000c1201007387 */ /* 0x0007e20000100800 */
[----:B-1----:R-:W-:-:S02]  /*8350*/  IMAD.MOV.U32 R25, RZ, RZ, R5 ;  /* 0x000000ffff197224 */ /* 0x002fc400078e0005 */
[----:B--2---:R-:W-:Y:S02]  /*8360*/  IMAD.MOV.U32 R24, RZ, RZ, R4 ;  /* 0x000000ffff187224 */ /* 0x004fe400078e0004 */
[----:B---3--:R-:W-:-:S05]  /*8370*/  IMAD.MOV.U32 R18, RZ, RZ, R6 ;  /* 0x000000ffff127224 */ /* 0x008fca00078e0006 */
[----:B------:R-:W-:-:S13]  /*8380*/  ISETP.GE.AND P0, PT, R18, 0x2, PT ;  /* 0x000000021200780c */ /* 0x000fda0003f06270 */
[----:B0-----:R-:W-:Y:S05]  /*8390*/  @!P0 BRA `(.L_x_163) ;  /* 0x0000001c00e08947 */ /* 0x001fea0003800000 */
[----:B------:R-:W-:Y:S01]  /*83a0*/  MOV R19, 0x0 ;  /* 0x0000000000137802 */ /* 0x000fe20000000f00 */
[----:B------:R-:W-:Y:S01]  /*83b0*/  HFMA2 R5, -RZ, RZ, 0, 0 ;  /* 0x00000000ff057431 */ /* 0x000fe200000001ff */
[----:B------:R-:W-:Y:S02]  /*83c0*/  SHF.R.U32.HI R17, RZ, 0x1, R18 ;  /* 0x00000001ff117819 */ /* 0x000fe40000011612 */
[----:B------:R0:W1:Y:S03]  /*83d0*/  LDC.64 R6, c[0x4][R19] ;  /* 0x0100000013067b82 */ /* 0x0000660000000a00 */
[----:B------:R-:W-:-:S07]  /*83e0*/  IMAD.SHL.U32 R4, R17, 0x4, RZ ;  /* 0x0000000411047824 */ /* 0x000fce00078e00ff */
[----:B------:R-:W-:-:S07]  /*83f0*/  LEPC R20, `(.L_x_164) ;  /* 0x000000001014794e */ /* 0x000fce0000000000 */
[----:B01----:R-:W-:Y:S05]  /*8400*/  CALL.ABS.NOINC R6 ;  /* 0x0000000006007343 */ /* 0x003fea0003c00000 */
.L_x_164:
[----:B------:R0:W1:Y:S01]  /*8410*/  LDC.64 R8, c[0x4][R19] ;  /* 0x0100000013087b82 */ /* 0x0000620000000a00 */
[----:B------:R-:W-:Y:S02]  /*8420*/  IMAD.IADD R16, R18, 0x1, -R17 ;  /* 0x0000000112107824 */ /* 0x000fe400078e0a11 */
[----:B------:R-:W-:Y:S02]  /*8430*/  IMAD.MOV.U32 R26, RZ, RZ, R4 ;  /* 0x000000ffff1a7224 */ /* 0x000fe400078e0004 */
[----:B------:R-:W-:-:S04]  /*8440*/  IMAD.WIDE R6, R16, 0x4, RZ ;  /* 0x0000000410067825 */ /* 0x000fc800078e02ff */
[----:B------:R-:W-:Y:S02]  /*8450*/  IMAD.MOV.U32 R27, RZ, RZ, R5 ;  /* 0x000000ffff1b7224 */ /* 0x000fe400078e0005 */
[----:B------:R-:W-:Y:S02]  /*8460*/  IMAD.MOV.U32 R4, RZ, RZ, R6 ;  /* 0x000000ffff047224 */ /* 0x000fe400078e0006 */
[----:B0-----:R-:W-:-:S07]  /*8470*/  IMAD.MOV.U32 R5, RZ, RZ, R7 ;  /* 0x000000ffff057224 */ /* 0x001fce00078e0007 */
[----:B------:R-:W-:-:S07]  /*8480*/  LEPC R20, `(.L_x_165) ;  /* 0x000000001014794e */ /* 0x000fce0000000000 */
[----:B-1----:R-:W-:Y:S05]  /*8490*/  CALL.ABS.NOINC R8 ;  /* 0x0000000008007343 */ /* 0x002fea0003c00000 */
.L_x_165:
[----:B------:R-:W0:Y:S01]  /*84a0*/  LDC.64 R28, c[0x0][0x358] ;  /* 0x0000d600ff1c7b82 */ /* 0x000e220000000a00 */
[C---:B------:R-:W-:Y:S01]  /*84b0*/  VIADD R0, R17.reuse, 0xffffffff ;  /* 0xffffffff11007836 */ /* 0x040fe20000000000 */
[----:B------:R-:W-:Y:S01]  /*84c0*/  BSSY.RECONVERGENT B0, `(.L_x_166) ;  /* 0x0000084000007945 */ /* 0x000fe20003800200 */
[----:B------:R-:W-:Y:S01]  /*84d0*/  HFMA2 R3, -RZ, RZ, 0, 0 ;  /* 0x00000000ff037431 */ /* 0x000fe200000001ff */
[----:B------:R-:W-:Y:S01]  /*84e0*/  LOP3.LUT R12, R17, 0x3, RZ, 0xc0, !PT ;  /* 0x00000003110c7812 */ /* 0x000fe200078ec0ff */
[----:B------:R-:W-:Y:S01]  /*84f0*/  IMAD.MOV.U32 R22, RZ, RZ, R4 ;  /* 0x000000ffff167224 */ /* 0x000fe200078e0004 */
[----:B------:R-:W-:Y:S01]  /*8500*/  ISETP.GE.U32.AND P0, PT, R0, 0x3, PT ;  /* 0x000000030000780c */ /* 0x000fe20003f06070 */
[----:B------:R-:W-:-:S12]  /*8510*/  IMAD.MOV.U32 R23, RZ, RZ, R5 ;  /* 0x000000ffff177224 */ /* 0x000fd800078e0005 */
[----:B------:R-:W-:Y:S05]  /*8520*/  @!P0 BRA `(.L_x_167) ;  /* 0x0000000400f48947 */ /* 0x000fea0003800000 */
[----:B------:R-:W-:Y:S01]  /*8530*/  LOP3.LUT R3, R17, 0x3ffffffc, RZ, 0xc0, !PT ;  /* 0x3ffffffc11037812 */ /* 0x000fe200078ec0ff */
[----:B------:R-:W-:Y:S01]  /*8540*/  BSSY.RELIABLE B1, `(.L_x_168) ;  /* 0x0000064000017945 */ /* 0x000fe20003800100 */
[----:B------:R-:W-:Y:S02]  /*8550*/  IADD3 R4, P1, PT, R24, 0x8, RZ ;  /* 0x0000000818047810 */ /* 0x000fe40007f3e0ff */
[----:B------:R-:W-:Y:S01]  /*8560*/  IADD3 R6, P2, PT, R26, 0x8, RZ ;  /* 0x000000081a067810 */ /* 0x000fe20007f5e0ff */
[----:B------:R-:W-:Y:S02]  /*8570*/  IMAD.MOV R0, RZ, RZ, -R3 ;  /* 0x000000ffff007224 */ /* 0x000fe400078e0a03 */
[----:B------:R-:W-:Y:S02]  /*8580*/  IMAD.X R5, RZ, RZ, R25, P1 ;  /* 0x000000ffff057224 */ /* 0x000fe400008e0619 */
[----:B------:R-:W-:Y:S01]  /*8590*/  IMAD.X R7, RZ, RZ, R27, P2 ;  /* 0x000000ffff077224 */ /* 0x000fe200010e061b */
[----:B------:R-:W-:-:S13]  /*85a0*/  ISETP.GE.AND P0, PT, R0, RZ, PT ;  /* 0x000000ff0000720c */ /* 0x000fda0003f06270 */
[----:B------:R-:W-:Y:S05]  /*85b0*/  @P0 BRA `(.L_x_169) ;  /* 0x0000000400700947 */ /* 0x000fea0003800000 */
[----:B------:R-:W-:Y:S01]  /*85c0*/  IMAD.MOV R8, RZ, RZ, -R0 ;  /* 0x000000ffff087224 */ /* 0x000fe200078e0a00 */
[----:B------:R-:W-:Y:S01]  /*85d0*/  BSSY.RECONVERGENT B2, `(.L_x_170) ;  /* 0x0000034000027945 */ /* 0x000fe20003800200 */
[----:B------:R-:W-:-:S03]  /*85e0*/  PLOP3.LUT P0, PT, PT, PT, PT, 0x80, 0x8 ;  /* 0x000000000008781c */ /* 0x000fc60003f0f070 */
[----:B------:R-:W-:-:S13]  /*85f0*/  ISETP.GT.AND P1, PT, R8, 0xc, PT ;  /* 0x0000000c0800780c */ /* 0x000fda0003f24270 */
[----:B------:R-:W-:Y:S05]  /*8600*/  @!P1 BRA `(.L_x_171) ;  /* 0x0000000000c09947 */ /* 0x000fea0003800000 */
[----:B------:R-:W-:-:S13]  /*8610*/  PLOP3.LUT P0, PT, PT, PT, PT, 0x8, 0x80 ;  /* 0x000000000080781c */ /* 0x000fda0003f0e170 */
.L_x_172:
[----:B0-----:R-:W-:Y:S02]  /*8620*/  R2UR UR4, R28 ;  /* 0x000000001c0472ca */ /* 0x001fe400000e0000 */
[----:B------:R-:W-:-:S13]  /*8630*/  R2UR UR5, R29 ;  /* 0x000000001d0572ca */ /* 0x000fda00000e0000 */
[----:B------:R-:W2:Y:S01]  /*8640*/  LD.E R9, desc[UR4][R4.64+-0x8] ;  /* 0xfffff80404097980 */ /* 0x000ea2000c101900 */
[----:B------:R-:W-:Y:S02]  /*8650*/  R2UR UR6, R28 ;  /* 0x000000001c0672ca */ /* 0x000fe400000e0000 */
[----:B------:R-:W-:Y:S01]  /*8660*/  R2UR UR7, R29 ;  /* 0x000000001d0772ca */ /* 0x000fe200000e0000 */
[----:B--2---:R0:W-:-:S12]  /*8670*/  ST.E desc[UR4][R6.64+-0x8], R9 ;  /* 0xfffff80906007985 */ /* 0x0041d8000c101904 */
[----:B------:R-:W2:Y:S04]  /*8680*/  LD.E R11, desc[UR6][R4.64+-0x4] ;  /* 0xfffffc06040b7980 */ /* 0x000ea8000c101900 */
[----:B--2---:R1:W-:Y:S04]  /*8690*/  ST.E desc[UR4][R6.64+-0x4], R11 ;  /* 0xfffffc0b06007985 */ /* 0x0043e8000c101904 */
[----:B------:R-:W2:Y:S04]  /*86a0*/  LD.E R13, desc[UR6][R4.64] ;  /* 0x00000006040d7980 */ /* 0x000ea8000c101900 */
[----:B--2---:R2:W-:Y:S04]  /*86b0*/  ST.E desc[UR4][R6.64], R13 ;  /* 0x0000000d06007985 */ /* 0x0045e8000c101904 */
[----:B------:R-:W3:Y:S04]  /*86c0*/  LD.E R15, desc[UR6][R4.64+0x4] ;  /* 0x00000406040f7980 */ /* 0x000ee8000c101900 */
[----:B---3--:R3:W-:Y:S04]  /*86d0*/  ST.E desc[UR4][R6.64+0x4], R15 ;  /* 0x0000040f06007985 */ /* 0x0087e8000c101904 */
[----:B0-----:R-:W4:Y:S04]  /*86e0*/  LD.E R9, desc[UR6][R4.64+0x8] ;  /* 0x0000080604097980 */ /* 0x001f28000c101900 */
[----:B----4-:R0:W-:Y:S04]  /*86f0*/  ST.E desc[UR4][R6.64+0x8], R9 ;  /* 0x0000080906007985 */ /* 0x0101e8000c101904 */
[----:B-1----:R-:W4:Y:S04]  /*8700*/  LD.E R11, desc[UR6][R4.64+0xc] ;  /* 0x00000c06040b7980 */ /* 0x002f28000c101900 */
[----:B----4-:R1:W-:Y:S04]  /*8710*/  ST.E desc[UR4][R6.64+0xc], R11 ;  /* 0x00000c0b06007985 */ /* 0x0103e8000c101904 */
[----:B--2---:R-:W2:Y:S04]  /*8720*/  LD.E R13, desc[UR6][R4.64+0x10] ;  /* 0x00001006040d7980 */ /* 0x004ea8000c101900 */
[----:B--2---:R2:W-:Y:S04]  /*8730*/  ST.E desc[UR4][R6.64+0x10], R13 ;  /* 0x0000100d06007985 */ /* 0x0045e8000c101904 */
[----:B---3--:R-:W3:Y:S04]  /*8740*/  LD.E R15, desc[UR6][R4.64+0x14] ;  /* 0x00001406040f7980 */ /* 0x008ee8000c101900 */
        /* <DEDUP_REMOVED lines=10> */
[----:B----4-:R-:W-:Y:S04]  /*87f0*/  ST.E desc[UR4][R6.64+0x28], R9 ;  /* 0x0000280906007985 */ /* 0x010fe8000c101904 */
[----:B-1----:R-:W4:Y:S04]  /*8800*/  LD.E R11, desc[UR6][R4.64+0x2c] ;  /* 0x00002c06040b7980 */ /* 0x002f28000c101900 */
[----:B----4-:R0:W-:Y:S04]  /*8810*/  ST.E desc[UR4][R6.64+0x2c], R11 ;  /* 0x00002c0b06007985 */ /* 0x0101e8000c101904 */
[----:B--2---:R-:W2:Y:S01]  /*8820*/  LD.E R13, desc[UR6][R4.64+0x30] ;  /* 0x00003006040d7980 */ /* 0x004ea2000c101900 */
[----:B------:R-:W-:-:S05]  /*8830*/  VIADD R0, R0, 0x10 ;  /* 0x0000001000007836 */ /* 0x000fca0000000000 */
[----:B------:R-:W-:Y:S01]  /*8840*/  ISETP.GE.AND P1, PT, R0, -0xc, PT ;  /* 0xfffffff40000780c */ /* 0x000fe20003f26270 */
[----:B--2---:R-:W-:Y:S04]  /*8850*/  ST.E desc[UR4][R6.64+0x30], R13 ;  /* 0x0000300d06007985 */ /* 0x004fe8000c101904 */
[----:B---3--:R1:W2:Y:S01]  /*8860*/  LD.E R15, desc[UR6][R4.64+0x34] ;  /* 0x00003406040f7980 */ /* 0x0082a2000c101900 */
[----:B------:R-:W-:Y:S02]  /*8870*/  IADD3 R10, P2, PT, R4, 0x40, RZ ;  /* 0x00000040040a7810 */ /* 0x000fe40007f5e0ff */
[----:B------:R-:W-:Y:S02]  /*8880*/  IADD3 R8, P3, PT, R6, 0x40, RZ ;  /* 0x0000004006087810 */ /* 0x000fe40007f7e0ff */
[----:B0-----:R-:W-:-:S03]  /*8890*/  IADD3.X R11, PT, PT, RZ, R5, RZ, P2, !PT ;  /* 0x00000005ff0b7210 */ /* 0x001fc600017fe4ff */
[----:B------:R-:W-:Y:S02]  /*88a0*/  IMAD.X R9, RZ, RZ, R7, P3 ;  /* 0x000000ffff097224 */ /* 0x000fe400018e0607 */
[----:B-1----:R-:W-:Y:S02]  /*88b0*/  IMAD.MOV.U32 R4, RZ, RZ, R10 ;  /* 0x000000ffff047224 */ /* 0x002fe400078e000a */
[----:B------:R-:W-:Y:S01]  /*88c0*/  IMAD.MOV.U32 R5, RZ, RZ, R11 ;  /* 0x000000ffff057224 */ /* 0x000fe200078e000b */
[----:B--2---:R0:W-:Y:S02]  /*88d0*/  ST.E desc[UR4][R6.64+0x34], R15 ;  /* 0x0000340f06007985 */ /* 0x0041e4000c101904 */
[----:B0-----:R-:W-:Y:S02]  /*88e0*/  IMAD.MOV.U32 R6, RZ, RZ, R8 ;  /* 0x000000ffff067224 */ /* 0x001fe400078e0008 */
[----:B------:R-:W-:Y:S01]  /*88f0*/  IMAD.MOV.U32 R7, RZ, RZ, R9 ;  /* 0x000000ffff077224 */ /* 0x000fe200078e0009 */
[----:B------:R-:W-:Y:S06]  /*8900*/  @!P1 BRA `(.L_x_172) ;  /* 0xfffffffc00449947 */ /* 0x000fec000383ffff */
.L_x_171:
[----:B------:R-:W-:Y:S05]  /*8910*/  BSYNC.RECONVERGENT B2 ;  /* 0x0000000000027941 */ /* 0x000fea0003800200 */
.L_x_170:
[----:B------:R-:W-:Y:S01]  /*8920*/  IMAD.MOV R8, RZ, RZ, -R0 ;  /* 0x000000ffff087224 */ /* 0x000fe200078e0a00 */
[----:B------:R-:W-:Y:S04]  /*8930*/  BSSY.RECONVERGENT B2, `(.L_x_173) ;  /* 0x0000021000027945 */ /* 0x000fe80003800200 */
[----:B------:R-:W-:-:S13]  /*8940*/  ISETP.GT.AND P1, PT, R8, 0x4, PT ;  /* 0x000000040800780c */ /* 0x000fda0003f24270 */
[----:B------:R-:W-:Y:S05]  /*8950*/  @!P1 BRA `(.L_x_174) ;  /* 0x0000000000789947 */ /* 0x000fea0003800000 */
        /* <DEDUP_REMOVED lines=16> */
[----:B--2---:R-:W2:Y:S01]  /*8a60*/  LD.E R13, desc[UR6][R4.64+0x10] ;  /* 0x00001006040d7980 */ /* 0x004ea2000c101900 */
[----:B------:R-:W-:-:S02]  /*8a70*/  IADD3 R10, P1, PT, R4, 0x20, RZ ;  /* 0x00000020040a7810 */ /* 0x000fc40007f3e0ff */
[----:B------:R-:W-:Y:S01]  /*8a80*/  IADD3 R8, P2, PT, R6, 0x20, RZ ;  /* 0x0000002006087810 */ /* 0x000fe20007f5e0ff */
[----:B--2---:R-:W-:Y:S04]  /*8a90*/  ST.E desc[UR4][R6.64+0x10], R13 ;  /* 0x0000100d06007985 */ /* 0x004fe8000c101904 */
[----:B---3--:R2:W3:Y:S01]  /*8aa0*/  LD.E R15, desc[UR6][R4.64+0x14] ;  /* 0x00001406040f7980 */ /* 0x0084e2000c101900 */
[----:B0-----:R-:W-:Y:S01]  /*8ab0*/  IADD3.X R9, PT, PT, RZ, R7, RZ, P2, !PT ;  /* 0x00000007ff097210 */ /* 0x001fe200017fe4ff */
[----:B-1----:R-:W-:Y:S01]  /*8ac0*/  IMAD.X R11, RZ, RZ, R5, P1 ;  /* 0x000000ffff0b7224 */ /* 0x002fe200008e0605 */
[----:B------:R-:W-:Y:S01]  /*8ad0*/  PLOP3.LUT P0, PT, PT, PT, PT, 0x8, 0x80 ;  /* 0x000000000080781c */ /* 0x000fe20003f0e170 */
[----:B------:R-:W-:Y:S02]  /*8ae0*/  VIADD R0, R0, 0x8 ;  /* 0x0000000800007836 */ /* 0x000fe40000000000 */
[----:B--2---:R-:W-:-:S02]  /*8af0*/  IMAD.MOV.U32 R4, RZ, RZ, R10 ;  /* 0x000000ffff047224 */ /* 0x004fc400078e000a */
[----:B------:R-:W-:Y:S01]  /*8b00*/  IMAD.MOV.U32 R5, RZ, RZ, R11 ;  /* 0x000000ffff057224 */ /* 0x000fe200078e000b */
[----:B---3--:R0:W-:Y:S02]  /*8b10*/  ST.E desc[UR4][R6.64+0x14], R15 ;  /* 0x0000140f06007985 */ /* 0x0081e4000c101904 */
[----:B0-----:R-:W-:Y:S02]  /*8b20*/  IMAD.MOV.U32 R6, RZ, RZ, R8 ;  /* 0x000000ffff067224 */ /* 0x001fe400078e0008 */
[----:B------:R-:W-:-:S07]  /*8b30*/  IMAD.MOV.U32 R7, RZ, RZ, R9 ;  /* 0x000000ffff077224 */ /* 0x000fce00078e0009 */
.L_x_174:
[----:B------:R-:W-:Y:S05]  /*8b40*/  BSYNC.RECONVERGENT B2 ;  /* 0x0000000000027941 */ /* 0x000fea0003800200 */
.L_x_173:
[----:B------:R-:W-:-:S13]  /*8b50*/  ISETP.NE.OR P0, PT, R0, RZ, P0 ;  /* 0x000000ff0000720c */ /* 0x000fda0000705670 */
[----:B------:R-:W-:Y:S05]  /*8b60*/  @!P0 BREAK.RELIABLE B1 ;  /* 0x0000000000018942 */ /* 0x000fea0003800100 */
[----:B------:R-:W-:Y:S05]  /*8b70*/  @!P0 BRA `(.L_x_167) ;  /* 0x0000000000608947 */ /* 0x000fea0003800000 */
.L_x_169:
[----:B------:R-:W-:Y:S05]  /*8b80*/  BSYNC.RELIABLE B1 ;  /* 0x0000000000017941 */ /* 0x000fea0003800100 */
.L_x_168:
[----:B0-----:R-:W-:Y:S02]  /*8b90*/  R2UR UR4, R28 ;  /* 0x000000001c0472ca */ /* 0x001fe400000e0000 */
[----:B------:R-:W-:-:S13]  /*8ba0*/  R2UR UR5, R29 ;  /* 0x000000001d0572ca */ /* 0x000fda00000e0000 */
[----:B------:R-:W2:Y:S01]  /*8bb0*/  LD.E R9, desc[UR4][R4.64+-0x8] ;  /* 0xfffff80404097980 */ /* 0x000ea2000c101900 */
[----:B------:R-:W-:Y:S02]  /*8bc0*/  R2UR UR6, R28 ;  /* 0x000000001c0672ca */ /* 0x000fe400000e0000 */
[----:B------:R-:W-:Y:S01]  /*8bd0*/  R2UR UR7, R29 ;  /* 0x000000001d0772ca */ /* 0x000fe200000e0000 */
[----:B--2---:R-:W-:-:S12]  /*8be0*/  ST.E desc[UR4][R6.64+-0x8], R9 ;  /* 0xfffff80906007985 */ /* 0x004fd8000c101904 */
[----:B------:R-:W2:Y:S04]  /*8bf0*/  LD.E R11, desc[UR6][R4.64+-0x4] ;  /* 0xfffffc06040b7980 */ /* 0x000ea8000c101900 */
[----:B--2---:R0:W-:Y:S04]  /*8c00*/  ST.E desc[UR4][R6.64+-0x4], R11 ;  /* 0xfffffc0b06007985 */ /* 0x0041e8000c101904 */
[----:B------:R-:W2:Y:S01]  /*8c10*/  LD.E R13, desc[UR6][R4.64] ;  /* 0x00000006040d7980 */ /* 0x000ea2000c101900 */
[----:B------:R-:W-:-:S05]  /*8c20*/  VIADD R0, R0, 0x4 ;  /* 0x0000000400007836 */ /* 0x000fca0000000000 */
[----:B------:R-:W-:Y:S01]  /*8c30*/  ISETP.NE.AND P0, PT, R0, RZ, PT ;  /* 0x000000ff0000720c */ /* 0x000fe20003f05270 */
[----:B--2---:R-:W-:Y:S04]  /*8c40*/  ST.E desc[UR4][R6.64], R13 ;  /* 0x0000000d06007985 */ /* 0x004fe8000c101904 */
[----:B------:R1:W2:Y:S01]  /*8c50*/  LD.E R15, desc[UR6][R4.64+0x4] ;  /* 0x00000406040f7980 */ /* 0x0002a2000c101900 */
[----:B------:R-:W-:Y:S02]  /*8c60*/  IADD3 R10, P1, PT, R4, 0x10, RZ ;  /* 0x00000010040a7810 */ /* 0x000fe40007f3e0ff */
[----:B------:R-:W-:-:S03]  /*8c70*/  IADD3 R8, P2, PT, R6, 0x10, RZ ;  /* 0x0000001006087810 */ /* 0x000fc60007f5e0ff */
[----:B0-----:R-:W-:Y:S01]  /*8c80*/  IMAD.X R11, RZ, RZ, R5, P1 ;  /* 0x000000ffff0b7224 */ /* 0x001fe200008e0605 */
[----:B------:R-:W-:Y:S01]  /*8c90*/  IADD3.X R9, PT, PT, RZ, R7, RZ, P2, !PT ;  /* 0x00000007ff097210 */ /* 0x000fe200017fe4ff */
[----:B-1----:R-:W-:Y:S02]  /*8ca0*/  IMAD.MOV.U32 R4, RZ, RZ, R10 ;  /* 0x000000ffff047224 */ /* 0x002fe400078e000a */
[----:B------:R-:W-:Y:S01]  /*8cb0*/  IMAD.MOV.U32 R5, RZ, RZ, R11 ;  /* 0x000000ffff057224 */ /* 0x000fe200078e000b */
[----:B--2---:R0:W-:Y:S02]  /*8cc0*/  ST.E desc[UR4][R6.64+0x4], R15 ;  /* 0x0000040f06007985 */ /* 0x0041e4000c101904 */
[----:B0-----:R-:W-:Y:S02]  /*8cd0*/  IMAD.MOV.U32 R6, RZ, RZ, R8 ;  /* 0x000000ffff067224 */ /* 0x001fe400078e0008 */
[----:B------:R-:W-:Y:S01]  /*8ce0*/  IMAD.MOV.U32 R7, RZ, RZ, R9 ;  /* 0x000000ffff077224 */ /* 0x000fe200078e0009 */
[----:B------:R-:W-:Y:S06]  /*8cf0*/  @P0 BRA `(.L_x_168) ;  /* 0xfffffffc00a40947 */ /* 0x000fec000383ffff */
.L_x_167:
[----:B------:R-:W-:Y:S05]  /*8d00*/  BSYNC.RECONVERGENT B0 ;  /* 0x0000000000007941 */ /* 0x000fea0003800200 */
.L_x_166:
[----:B------:R-:W-:Y:S01]  /*8d10*/  ISETP.NE.AND P1, PT, R12, RZ, PT ;  /* 0x000000ff0c00720c */ /* 0x000fe20003f25270 */
[----:B------:R-:W-:Y:S01]  /*8d20*/  BSSY.RECONVERGENT B0, `(.L_x_175) ;  /* 0x000001b000007945 */ /* 0x000fe20003800200 */
[----:B------:R-:W-:-:S05]  /*8d30*/  VIADDMNMX.U32 R0, R17, 0x1, R18, !PT ;  /* 0x0000000111007846 */ /* 0x000fca0007800012 */
[----:B------:R-:W-:Y:S02]  /*8d40*/  IMAD.IADD R4, R17, 0x1, -R0 ;  /* 0x0000000111047824 */ /* 0x000fe400078e0a00 */
[----:B------:R-:W-:-:S03]  /*8d50*/  IMAD.IADD R0, R0, 0x1, -R17 ;  /* 0x0000000100007824 */ /* 0x000fc600078e0a11 */
[----:B------:R-:W-:Y:S02]  /*8d60*/  ISETP.GT.U32.AND P0, PT, R4, -0x4, PT ;  /* 0xfffffffc0400780c */ /* 0x000fe40003f04070 */
[----:B------:R-:W-:Y:S01]  /*8d70*/  LOP3.LUT P2, R10, R0, 0x3, RZ, 0xc0, !PT ;  /* 0x00000003000a7812 */ /* 0x000fe2000784c0ff */
[----:B------:R-:W-:-:S12]  /*8d80*/  @!P1 BRA `(.L_x_176) ;  /* 0x0000000000509947 */ /* 0x000fd80003800000 */
[----:B------:R-:W-:-:S04]  /*8d90*/  IMAD.WIDE.U32 R4, R3, 0x4, R26 ;  /* 0x0000000403047825 */ /* 0x000fc800078e001a */
[----:B------:R-:W-:Y:S01]  /*8da0*/  IMAD.WIDE.U32 R6, R3, 0x4, R24 ;  /* 0x0000000403067825 */ /* 0x000fe200078e0018 */
[----:B------:R-:W-:-:S03]  /*8db0*/  MOV R9, R5 ;  /* 0x0000000500097202 */ /* 0x000fc60000000f00 */
[----:B------:R-:W-:Y:S02]  /*8dc0*/  IMAD.MOV.U32 R8, RZ, RZ, R4 ;  /* 0x000000ffff087224 */ /* 0x000fe400078e0004 */
[----:B------:R-:W-:-:S07]  /*8dd0*/  IMAD.MOV R0, RZ, RZ, -R12 ;  /* 0x000000ffff007224 */ /* 0x000fce00078e0a0c */
.L_x_177:
[----:B0-----:R-:W-:Y:S01]  /*8de0*/  R2UR UR4, R28 ;  /* 0x000000001c0472ca */ /* 0x001fe200000e0000 */
[----:B-1----:R-:W-:Y:S01]  /*8df0*/  IMAD.MOV.U32 R4, RZ, RZ, R6 ;  /* 0x000000ffff047224 */ /* 0x002fe200078e0006 */
[----:B------:R-:W-:Y:S01]  /*8e00*/  R2UR UR5, R29 ;  /* 0x000000001d0572ca */ /* 0x000fe200000e0000 */
[----:B------:R-:W-:-:S12]  /*8e10*/  IMAD.MOV.U32 R5, RZ, RZ, R7 ;  /* 0x000000ffff057224 */ /* 0x000fd800078e0007 */
[----:B------:R0:W2:Y:S01]  /*8e20*/  LD.E R3, desc[UR4][R4.64] ;  /* 0x0000000404037980 */ /* 0x0000a2000c101900 */
[----:B------:R-:W-:Y:S01]  /*8e30*/  VIADD R0, R0, 0x1 ;  /* 0x0000000100007836 */ /* 0x000fe20000000000 */
[----:B------:R-:W-:-:S04]  /*8e40*/  IADD3 R6, P4, PT, R6, 0x4, RZ ;  /* 0x0000000406067810 */ /* 0x000fc80007f9e0ff */
[----:B------:R-:W-:Y:S02]  /*8e50*/  ISETP.NE.AND P1, PT, R0, RZ, PT ;  /* 0x000000ff0000720c */ /* 0x000fe40003f25270 */
[----:B------:R-:W-:Y:S01]  /*8e60*/  IADD3.X R7, PT, PT, RZ, R7, RZ, P4, !PT ;  /* 0x00000007ff077210 */ /* 0x000fe200027fe4ff */
[----:B0-----:R-:W-:Y:S01]  /*8e70*/  IMAD.MOV.U32 R4, RZ, RZ, R8 ;  /* 0x000000ffff047224 */ /* 0x001fe200078e0008 */
[----:B------:R-:W-:Y:S01]  /*8e80*/  IADD3 R8, P3, PT, R8, 0x4, RZ ;  /* 0x0000000408087810 */ /* 0x000fe20007f7e0ff */
[----:B------:R-:W-:-:S04]  /*8e90*/  IMAD.MOV.U32 R5, RZ, RZ, R9 ;  /* 0x000000ffff057224 */ /* 0x000fc800078e0009 */
[----:B------:R-:W-:Y:S01]  /*8ea0*/  IMAD.X R9, RZ, RZ, R9, P3 ;  /* 0x000000ffff097224 */ /* 0x000fe200018e0609 */
[----:B--2---:R1:W-:Y:S03]  /*8eb0*/  ST.E desc[UR4][R4.64], R3 ;  /* 0x0000000304007985 */ /* 0x0043e6000c101904 */
[----:B------:R-:W-:Y:S05]  /*8ec0*/  @P1 BRA `(.L_x_177) ;  /* 0xfffffffc00c41947 */ /* 0x000fea000383ffff */
.L_x_176:
[----:B------:R-:W-:Y:S05]  /*8ed0*/  BSYNC.RECONVERGENT B0 ;  /* 0x0000000000007941 */ /* 0x000fea0003800200 */
.L_x_175:
[----:B------:R-:W-:Y:S01]  /*8ee0*/  BSSY.RECONVERGENT B0, `(.L_x_178) ;  /* 0x000001c000007945 */ /* 0x000fe20003800200 */
[----:B------:R-:W-:-:S03]  /*8ef0*/  IMAD.MOV.U32 R0, RZ, RZ, R17 ;  /* 0x000000ffff007224 */ /* 0x000fc600078e0011 */
[----:B------:R-:W-:Y:S05]  /*8f00*/  @!P2 BRA `(.L_x_179) ;  /* 0x000000000064a947 */ /* 0x000fea0003800000 */
[----:B------:R-:W-:Y:S01]  /*8f10*/  IMAD.SHL.U32 R0, R18, 0x2, RZ ;  /* 0x0000000212007824 */ /* 0x000fe200078e00ff */
[----:B-1----:R-:W-:Y:S01]  /*8f20*/  SHF.R.U32.HI R3, RZ, 0x1f, R18 ;  /* 0x0000001fff037819 */ /* 0x002fe20000011612 */
[----:B------:R-:W-:Y:S02]  /*8f30*/  IMAD.MOV.U32 R6, RZ, RZ, R22 ;  /* 0x000000ffff067224 */ /* 0x000fe400078e0016 */
[----:B------:R-:W-:Y:S01]  /*8f40*/  IMAD.MOV.U32 R9, RZ, RZ, R23 ;  /* 0x000000ffff097224 */ /* 0x000fe200078e0017 */
[----:B------:R-:W-:Y:S01]  /*8f50*/  LOP3.LUT R5, R0, 0xfffffffc, RZ, 0xc0, !PT ;  /* 0xfffffffc00057812 */ /* 0x000fe200078ec0ff */
[--C-:B------:R-:W-:Y:S01]  /*8f60*/  IMAD.IADD R0, R17, 0x1, R10.reuse ;  /* 0x0000000111007824 */ /* 0x100fe200078e020a */
[----:B------:R-:W-:Y:S01]  /*8f70*/  LOP3.LUT R11, R3, 0x1, RZ, 0xc0, !PT ;  /* 0x00000001030b7812 */ /* 0x000fe200078ec0ff */
[----:B------:R-:W-:Y:S01]  /*8f80*/  IMAD.MOV R3, RZ, RZ, -R10 ;  /* 0x000000ffff037224 */ /* 0x000fe200078e0a0a */
[----:B------:R-:W-:-:S05]  /*8f90*/  IADD3 R8, P1, PT, R24, R5, RZ ;  /* 0x0000000518087210 */ /* 0x000fca0007f3e0ff */
[----:B------:R-:W-:-:S08]  /*8fa0*/  IMAD.X R11, R25, 0x1, R11, P1 ;  /* 0x00000001190b7824 */ /* 0x000fd000008e060b */
.L_x_180:
[----:B0-----:R-:W-:Y:S01]  /*8fb0*/  R2UR UR4, R28 ;  /* 0x000000001c0472ca */ /* 0x001fe200000e0000 */
[----:B--2---:R-:W-:Y:S01]  /*8fc0*/  IMAD.MOV.U32 R5, RZ, RZ, R11 ;  /* 0x000000ffff057224 */ /* 0x004fe200078e000b */
[----:B------:R-:W-:Y:S02]  /*8fd0*/  R2UR UR5, R29 ;  /* 0x000000001d0572ca */ /* 0x000fe400000e0000 */
[----:B------:R-:W-:-:S11]  /*8fe0*/  MOV R4, R8 ;  /* 0x0000000800047202 */ /* 0x000fd60000000f00 */
[----:B------:R0:W2:Y:S01]  /*8ff0*/  LD.E R7, desc[UR4][R4.64] ;  /* 0x0000000404077980 */ /* 0x0000a2000c101900 */
[----:B------:R-:W-:Y:S01]  /*9000*/  VIADD R3, R3, 0x1 ;  /* 0x0000000103037836 */ /* 0x000fe20000000000 */
[----:B------:R-:W-:-:S04]  /*9010*/  IADD3 R8, P3, PT, R8, 0x4, RZ ;  /* 0x0000000408087810 */ /* 0x000fc80007f7e0ff */
[----:B------:R-:W-:Y:S01]  /*9020*/  ISETP.NE.AND P1, PT, R3, RZ, PT ;  /* 0x000000ff0300720c */ /* 0x000fe20003f25270 */
[----:B------:R-:W-:Y:S02]  /*9030*/  IMAD.X R11, RZ, RZ, R11, P3 ;  /* 0x000000ffff0b7224 */ /* 0x000fe400018e060b */
[----:B0-----:R-:W-:Y:S01]  /*9040*/  IMAD.MOV.U32 R4, RZ, RZ, R6 ;  /* 0x000000ffff047224 */ /* 0x001fe200078e0006 */
[----:B------:R-:W-:Y:S01]  /*9050*/  IADD3 R6, P2, PT, R6, 0x4, RZ ;  /* 0x0000000406067810 */ /* 0x000fe20007f5e0ff */
[----:B------:R-:W-:-:S04]  /*9060*/  IMAD.MOV.U32 R5, RZ, RZ, R9 ;  /* 0x000000ffff057224 */ /* 0x000fc800078e0009 */
[----:B------:R-:W-:Y:S01]  /*9070*/  IMAD.X R9, RZ, RZ, R9, P2 ;  /* 0x000000ffff097224 */ /* 0x000fe200010e0609 */
[----:B--2---:R2:W-:Y:S03]  /*9080*/  ST.E desc[UR4][R4.64], R7 ;  /* 0x0000000704007985 */ /* 0x0045e6000c101904 */
[----:B------:R-:W-:Y:S05]  /*9090*/  @P1 BRA `(.L_x_180) ;  /* 0xfffffffc00c41947 */ /* 0x000fea000383ffff */
.L_x_179:
[----:B------:R-:W-:Y:S05]  /*90a0*/  BSYNC.RECONVERGENT B0 ;  /* 0x0000000000007941 */ /* 0x000fea0003800200 */
.L_x_178:
[----:B------:R-:W-:Y:S04]  /*90b0*/  BSSY.RECONVERGENT B0, `(.L_x_181) ;  /* 0x000001e000007945 */ /* 0x000fe80003800200 */
[----:B------:R-:W-:Y:S05]  /*90c0*/  @P0 BRA `(.L_x_182) ;  /* 0x0000000000700947 */ /* 0x000fea0003800000 */
[----:B-1----:R-:W-:Y:S01]  /*90d0*/  VIADD R3, R0, 0x1 ;  /* 0x0000000100037836 */ /* 0x002fe20000000000 */
[----:B------:R-:W-:-:S07]  /*90e0*/  IADD3 R13, PT, PT, -R17, R0, RZ ;  /* 0x00000000110d7210 */ /* 0x000fce0007ffe1ff */
.L_x_183:
[----:B0-----:R-:W-:Y:S01]  /*90f0*/  R2UR UR4, R28 ;  /* 0x000000001c0472ca */ /* 0x001fe200000e0000 */
[----:B--2---:R-:W-:Y:S01]  /*9100*/  VIADD R5, R3, 0xffffffff ;  /* 0xffffffff03057836 */ /* 0x004fe20000000000 */
[----:B------:R-:W-:-:S03]  /*9110*/  R2UR UR5, R29 ;  /* 0x000000001d0572ca */ /* 0x000fc600000e0000 */
[----:B------:R-:W-:-:S10]  /*9120*/  IMAD.WIDE.U32 R4, R5, 0x4, R24 ;  /* 0x0000000405047825 */ /* 0x000fd400078e0018 */
[----:B---3--:R-:W2:Y:S01]  /*9130*/  LD.E R11, desc[UR4][R4.64] ;  /* 0x00000004040b7980 */ /* 0x008ea2000c101900 */
[----:B------:R-:W-:Y:S01]  /*9140*/  R2UR UR6, R28 ;  /* 0x000000001c0672ca */ /* 0x000fe200000e0000 */
[----:B------:R-:W-:Y:S01]  /*9150*/  IMAD.WIDE.U32 R6, R13, 0x4, R22 ;  /* 0x000000040d067825 */ /* 0x000fe200078e0016 */
[----:B------:R-:W-:-:S03]  /*9160*/  R2UR UR7, R29 ;  /* 0x000000001d0772ca */ /* 0x000fc600000e0000 */
[----:B------:R-:W-:Y:S01]  /*9170*/  VIADD R9, R13, 0x1 ;  /* 0x000000010d097836 */ /* 0x000fe20000000000 */
[----:B--2---:R0:W-:Y:S09]  /*9180*/  ST.E desc[UR4][R6.64], R11 ;  /* 0x0000000b06007985 */ /* 0x0041f2000c101904 */
[----:B------:R-:W2:Y:S01]  /*9190*/  LD.E R15, desc[UR6][R4.64+0x4] ;  /* 0x00000406040f7980 */ /* 0x000ea2000c101900 */
[----:B------:R-:W-:-:S04]  /*91a0*/  IMAD.WIDE.U32 R8, R9, 0x4, R22 ;  /* 0x0000000409087825 */ /* 0x000fc800078e0016 */
[----:B------:R-:W-:Y:S01]  /*91b0*/  VIADD R31, R13, 0x2 ;  /* 0x000000020d1f7836 */ /* 0x000fe20000000000 */
[----:B--2---:R1:W-:Y:S04]  /*91c0*/  ST.E desc[UR4][R8.64], R15 ;  /* 0x0000000f08007985 */ /* 0x0043e8000c101904 */
[----:B------:R-:W2:Y:S01]  /*91d0*/  LD.E R19, desc[UR6][R4.64+0x8] ;  /* 0x0000080604137980 */ /* 0x000ea2000c101900 */
[----:B0-----:R-:W-:-:S04]  /*91e0*/  IMAD.WIDE.U32 R6, R31, 0x4, R22 ;  /* 0x000000041f067825 */ /* 0x001fc800078e0016 */
[----:B-1----:R-:W-:Y:S01]  /*91f0*/  VIADD R9, R3, 0x3 ;  /* 0x0000000303097836 */ /* 0x002fe20000000000 */
[----:B--2---:R3:W-:Y:S04]  /*9200*/  ST.E desc[UR4][R6.64], R19 ;  /* 0x0000001306007985 */ /* 0x0047e8000c101904 */
[----:B------:R-:W2:Y:S01]  /*9210*/  LD.E R31, desc[UR6][R4.64+0xc] ;  /* 0x00000c06041f7980 */ /* 0x000ea2000c101900 */
[----:B------:R-:W-:Y:S01]  /*9220*/  ISETP.GE.AND P0, PT, R9, R18, PT ;  /* 0x000000120900720c */ /* 0x000fe20003f06270 */
[----:B------:R-:W-:Y:S02]  /*9230*/  VIADD R11, R13, 0x3 ;  /* 0x000000030d0b7836 */ /* 0x000fe40000000000 */
[----:B------:R-:W-:Y:S02]  /*9240*/  VIADD R3, R3, 0x4 ;  /* 0x0000000403037836 */ /* 0x000fe40000000000 */
[----:B------:R-:W-:-:S04]  /*9250*/  IMAD.WIDE.U32 R10, R11, 0x4, R22 ;  /* 0x000000040b0a7825 */ /* 0x000fc800078e0016 */
[----:B------:R-:W-:Y:S01]  /*9260*/  VIADD R13, R13, 0x4 ;  /* 0x000000040d0d7836 */ /* 0x000fe20000000000 */
[----:B--2---:R3:W-:Y:S03]  /*9270*/  ST.E desc[UR4][R10.64], R31 ;  /* 0x0000001f0a007985 */ /* 0x0047e6000c101904 */
[----:B------:R-:W-:Y:S05]  /*9280*/  @!P0 BRA `(.L_x_183) ;  /* 0xfffffffc00988947 */ /* 0x000fea000383ffff */
.L_x_182:
[----:B------:R-:W-:Y:S05]  /*9290*/  BSYNC.RECONVERGENT B0 ;  /* 0x0000000000007941 */ /* 0x000fea0003800200 */
.L_x_181:
[----:B-12---:R-:W-:Y:S01]  /*92a0*/  MOV R4, R26 ;  /* 0x0000001a00047202 */ /* 0x006fe20000000f00 */
[----:B------:R-:W-:Y:S01]  /*92b0*/  IMAD.MOV.U32 R5, RZ, RZ, R27 ;  /* 0x000000ffff057224 */ /* 0x000fe200078e001b */
[----:B------:R-:W-:Y:S01]  /*92c0*/  MOV R20, 0x9300 ;  /* 0x0000930000147802 */ /* 0x000fe20000000f00 */
[----:B---3--:R-:W-:Y:S02]  /*92d0*/  IMAD.MOV.U32 R6, RZ, RZ, R17 ;  /* 0x000000ffff067224 */ /* 0x008fe400078e0011 */
[----:B------:R-:W-:-:S07]  /*92e0*/  IMAD.MOV.U32 R21, RZ, RZ, 0x0 ;  /* 0x00000000ff157424 */ /* 0x000fce00078e00ff */
[----:B0-----:R-:W-:Y:S05]  /*92f0*/  CALL.REL.NOINC `($_Z8myKernelP9inputDataP10outputData$_Z10merge_sortPii) ;  /* 0xffffffec00c47944 */ /* 0x001fea0003c3ffff */
[----:B------:R-:W-:Y:S01]  /*9300*/  IMAD.MOV.U32 R4, RZ, RZ, R22 ;  /* 0x000000ffff047224 */ /* 0x000fe200078e0016 */
[----:B------:R-:W-:Y:S01]  /*9310*/  MOV R20, 0x9360 ;  /* 0x0000936000147802 */ /* 0x000fe20000000f00 */
[----:B------:R-:W-:Y:S02]  /*9320*/  IMAD.MOV.U32 R5, RZ, RZ, R23 ;  /* 0x000000ffff057224 */ /* 0x000fe400078e0017 */
[----:B------:R-:W-:Y:S02]  /*9330*/  IMAD.MOV.U32 R6, RZ, RZ, R16 ;  /* 0x000000ffff067224 */ /* 0x000fe400078e0010 */
[----:B------:R-:W-:-:S07]  /*9340*/  IMAD.MOV.U32 R21, RZ, RZ, 0x0 ;  /* 0x00000000ff157424 */ /* 0x000fce00078e00ff */
[----:B------:R-:W-:Y:S05]  /*9350*/  CALL.REL.NOINC `($_Z8myKernelP9inputDataP10outputData$_Z10merge_sortPii) ;  /* 0xffffffec00ac7944 */ /* 0x000fea0003c3ffff */
[----:B------:R-:W-:Y:S01]  /*9360*/  ISETP.GE.AND P0, PT, R16, 0x1, PT ;  /* 0x000000011000780c */ /* 0x000fe20003f06270 */
[----:B------:R-:W-:Y:S01]  /*9370*/  BSSY.RECONVERGENT B0, `(.L_x_184) ;  /* 0x0000020000007945 */ /* 0x000fe20003800200 */
[----:B------:R-:W-:Y:S02]  /*9380*/  HFMA2 R0, -RZ, RZ, 0, 0 ;  /* 0x00000000ff007431 */ /* 0x000fe400000001ff */
[----:B------:R-:W-:Y:S02]  /*9390*/  IMAD.MOV.U32 R3, RZ, RZ, RZ ;  /* 0x000000ffff037224 */ /* 0x000fe400078e00ff */
[----:B------:R-:W-:-:S07]  /*93a0*/  IMAD.MOV.U32 R11, RZ, RZ, RZ ;  /* 0x000000ffff0b7224 */ /* 0x000fce00078e00ff */
[----:B------:R-:W-:Y:S05]  /*93b0*/  @!P0 BRA `(.L_x_185) ;  /* 0x00000000006c8947 */ /* 0x000fea0003800000 */
[----:B------:R-:W-:Y:S02]  /*93c0*/  IMAD.MOV.U32 R11, RZ, RZ, RZ ;  /* 0x000000ffff0b7224 */ /* 0x000fe400078e00ff */
[----:B------:R-:W-:Y:S02]  /*93d0*/  IMAD.MOV.U32 R3, RZ, RZ, RZ ;  /* 0x000000ffff037224 */ /* 0x000fe400078e00ff */
[----:B------:R-:W-:-:S07]  /*93e0*/  IMAD.MOV.U32 R0, RZ, RZ, RZ ;  /* 0x000000ffff007224 */ /* 0x000fce00078e00ff */
.L_x_186:
[C---:B------:R-:W-:Y:S01]  /*93f0*/  R2UR UR6, R28.reuse ;  /* 0x000000001c0672ca */ /* 0x040fe200000e0000 */
[----:B------:R-:W-:Y:S01]  /*9400*/  IMAD.MOV.U32 R4, RZ, RZ, R26 ;  /* 0x000000ffff047224 */ /* 0x000fe200078e001a */
[----:B------:R-:W-:Y:S01]  /*9410*/  R2UR UR7, R29 ;  /* 0x000000001d0772ca */ /* 0x000fe200000e0000 */
[----:B------:R-:W-:Y:S01]  /*9420*/  IMAD.MOV.U32 R5, RZ, RZ, R27 ;  /* 0x000000ffff057224 */ /* 0x000fe200078e001b */
[----:B------:R-:W-:Y:S01]  /*9430*/  R2UR UR4, R28 ;  /* 0x000000001c0472ca */ /* 0x000fe200000e0000 */
[----:B------:R-:W-:Y:S01]  /*9440*/  IMAD.WIDE R6, R3, 0x4, R22 ;  /* 0x0000000403067825 */ /* 0x000fe200078e0216 */
[----:B------:R-:W-:-:S03]  /*9450*/  R2UR UR5, R29 ;  /* 0x000000001d0572ca */ /* 0x000fc600000e0000 */
[----:B------:R-:W-:-:S06]  /*9460*/  IMAD.WIDE R4, R0, 0x4, R4 ;  /* 0x0000000400047825 */ /* 0x000fcc00078e0204 */
[----:B------:R-:W2:Y:S04]  /*9470*/  LD.E R6, desc[UR6][R6.64] ;  /* 0x0000000606067980 */ /* 0x000ea8000c101900 */
[----:B------:R-:W2:Y:S01]  /*9480*/  LD.E R5, desc[UR4][R4.64] ;  /* 0x0000000404057980 */ /* 0x000ea2000c101900 */
[----:B------:R-:W-:-:S04]  /*9490*/  IMAD.WIDE.U32 R8, R11, 0x4, R24 ;  /* 0x000000040b087825 */ /* 0x000fc800078e0018 */
[----:B------:R-:W-:Y:S01]  /*94a0*/  VIADD R11, R11, 0x1 ;  /* 0x000000010b0b7836 */ /* 0x000fe20000000000 */
[----:B--2---:R-:W-:-:S13]  /*94b0*/  ISETP.GE.AND P0, PT, R5, R6, PT ;  /* 0x000000060500720c */ /* 0x004fda0003f06270 */
[----:B------:R-:W-:Y:S01]  /*94c0*/  @!P0 R2UR UR4, R28 ;  /* 0x000000001c0482ca */ /* 0x000fe200000e0000 */
[----:B------:R-:W-:Y:S01]  /*94d0*/  @!P0 VIADD R0, R0, 0x1 ;  /* 0x0000000100008836 */ /* 0x000fe20000000000 */
[C---:B------:R-:W-:Y:S02]  /*94e0*/  @!P0 R2UR UR5, R29.reuse ;  /* 0x000000001d0582ca */ /* 0x040fe400000e0000 */
[----:B------:R-:W-:Y:S02]  /*94f0*/  @P0 R2UR UR6, R28 ;  /* 0x000000001c0602ca */ /* 0x000fe400000e0000 */
[----:B------:R-:W-:Y:S02]  /*9500*/  @P0 R2UR UR7, R29 ;  /* 0x000000001d0702ca */ /* 0x000fe400000e0000 */
[----:B------:R-:W-:Y:S02]  /*9510*/  @P0 IADD3 R3, PT, PT, R3, 0x1, RZ ;  /* 0x0000000103030810 */ /* 0x000fe40007ffe0ff */
[----:B------:R-:W-:-:S05]  /*9520*/  ISETP.LT.AND P1, PT, R0, R17, PT ;  /* 0x000000110000720c */ /* 0x000fca0003f21270 */
[----:B------:R0:W-:Y:S04]  /*9530*/  @!P0 ST.E desc[UR4][R8.64], R5 ;  /* 0x0000000508008985 */ /* 0x0001e8000c101904 */
[----:B------:R0:W-:Y:S01]  /*9540*/  @P0 ST.E desc[UR6][R8.64], R6 ;  /* 0x0000000608000985 */ /* 0x0001e2000c101906 */
[----:B------:R-:W-:-:S13]  /*9550*/  ISETP.GE.AND P0, PT, R3, R16, PT ;  /* 0x000000100300720c */ /* 0x000fda0003f06270 */
[----:B0-----:R-:W-:Y:S05]  /*9560*/  @!P0 BRA P1, `(.L_x_186) ;  /* 0xfffffffc00a08947 */ /* 0x001fea000083ffff */
.L_x_185:
[----:B------:R-:W-:Y:S05]  /*9570*/  BSYNC.RECONVERGENT B0 ;  /* 0x0000000000007941 */ /* 0x000fea0003800200 */
.L_x_184:
[----:B------:R-:W-:Y:S01]  /*9580*/  ISETP.GE.AND P0, PT, R0, R17, PT ;  /* 0x000000110000720c */ /* 0x000fe20003f06270 */
[----:B------:R-:W-:Y:S01]  /*9590*/  BSSY.RECONVERGENT B0, `(.L_x_187) ;  /* 0x000003f000007945 */ /* 0x000fe20003800200 */
[----:B------:R-:W-:-:S11]  /*95a0*/  IMAD.MOV.U32 R15, RZ, RZ, R11 ;  /* 0x000000ffff0f7224 */ /* 0x000fd600078e000b */
[----:B------:R-:W-:Y:S05]  /*95b0*/  @P0 BRA `(.L_x_188) ;  /* 0x0000000000f00947 */ /* 0x000fea0003800000 */
[--C-:B------:R-:W-:Y:S01]  /*95c0*/  IMAD.IADD R4, R17, 0x1, -R0.reuse ;  /* 0x0000000111047824 */ /* 0x100fe200078e0a00 */
[----:B------:R-:W-:Y:S01]  /*95d0*/  BSSY.RECONVERGENT B1, `(.L_x_189) ;  /* 0x0000018000017945 */ /* 0x000fe20003800200 */
[----:B------:R-:W-:Y:S02]  /*95e0*/  IMAD.MOV.U32 R15, RZ, RZ, R11 ;  /* 0x000000ffff0f7224 */ /* 0x000fe400078e000b */
[----:B------:R-:W-:Y:S01]  /*95f0*/  IMAD.MOV.U32 R19, RZ, RZ, R0 ;  /* 0x000000ffff137224 */ /* 0x000fe200078e0000 */
[----:B------:R-:W-:-:S13]  /*9600*/  LOP3.LUT P0, R4, R4, 0x3, RZ, 0xc0, !PT ;  /* 0x0000000304047812 */ /* 0x000fda000780c0ff */
[----:B------:R-:W-:Y:S05]  /*9610*/  @!P0 BRA `(.L_x_190) ;  /* 0x00000000004c8947 */ /* 0x000fea0003800000 */
[----:B------:R-:W-:Y:S01]  /*9620*/  BSSY.RECONVERGENT B2, `(.L_x_190) ;  /* 0x0000012000027945 */ /* 0x000fe20003800200 */
[----:B------:R-:W-:Y:S01]  /*9630*/  IMAD.MOV R8, RZ, RZ, -R4 ;  /* 0x000000ffff087224 */ /* 0x000fe200078e0a04 */
[----:B------:R-:W-:Y:S01]  /*9640*/  MOV R9, R11 ;  /* 0x0000000b00097202 */ /* 0x000fe20000000f00 */
[----:B------:R-:W-:-:S07]  /*9650*/  IMAD.MOV.U32 R19, RZ, RZ, R0 ;  /* 0x000000ffff137224 */ /* 0x000fce00078e0000 */
.L_x_191:
[----:B------:R-:W-:Y:S01]  /*9660*/  R2UR UR4, R28 ;  /* 0x000000001c0472ca */ /* 0x000fe200000e0000 */
[----:B------:R-:W-:Y:S01]  /*9670*/  IMAD.MOV.U32 R4, RZ, RZ, R26 ;  /* 0x000000ffff047224 */ /* 0x000fe200078e001a */
[----:B------:R-:W-:Y:S01]  /*9680*/  R2UR UR5, R29 ;  /* 0x000000001d0572ca */ /* 0x000fe200000e0000 */
[----:B0-----:R-:W-:Y:S02]  /*9690*/  IMAD.MOV.U32 R5, RZ, RZ, R27 ;  /* 0x000000ffff057224 */ /* 0x001fe400078e001b */
[----:B------:R-:W-:-:S10]  /*96a0*/  IMAD.WIDE R4, R19, 0x4, R4 ;  /* 0x0000000413047825 */ /* 0x000fd400078e0204 */
[----:B------:R-:W2:Y:S01]  /*96b0*/  LD.E R5, desc[UR4][R4.64] ;  /* 0x0000000404057980 */ /* 0x000ea2000c101900 */
[----:B------:R-:W-:Y:S02]  /*96c0*/  VIADD R8, R8, 0x1 ;  /* 0x0000000108087836 */ /* 0x000fe40000000000 */
[----:B------:R-:W-:-:S03]  /*96d0*/  IMAD.WIDE.U32 R6, R9, 0x4, R24 ;  /* 0x0000000409067825 */ /* 0x000fc600078e0018 */
[----:B------:R-:W-:Y:S01]  /*96e0*/  ISETP.NE.AND P0, PT, R8, RZ, PT ;  /* 0x000000ff0800720c */ /* 0x000fe20003f05270 */
[----:B------:R-:W-:Y:S02]  /*96f0*/  VIADD R15, R9, 0x1 ;  /* 0x00000001090f7836 */ /* 0x000fe40000000000 */
[----:B------:R-:W-:Y:S02]  /*9700*/  VIADD R19, R19, 0x1 ;  /* 0x0000000113137836 */ /* 0x000fe40000000000 */
[----:B------:R-:W-:Y:S01]  /*9710*/  IMAD.MOV.U32 R9, RZ, RZ, R15 ;  /* 0x000000ffff097224 */ /* 0x000fe200078e000f */
[----:B--2---:R0:W-:Y:S07]  /*9720*/  ST.E desc[UR4][R6.64], R5 ;  /* 0x0000000506007985 */ /* 0x0041ee000c101904 */
[----:B------:R-:W-:Y:S05]  /*9730*/  @P0 BRA `(.L_x_191) ;  /* 0xfffffffc00c80947 */ /* 0x000fea000383ffff */
[----:B------:R-:W-:Y:S05]  /*9740*/  BSYNC.RECONVERGENT B2 ;  /* 0x0000000000027941 */ /* 0x000fea0003800200 */
.L_x_190:
[----:B------:R-:W-:Y:S05]  /*9750*/  BSYNC.RECONVERGENT B1 ;  /* 0x0000000000017941 */ /* 0x000fea0003800200 */
.L_x_189:
[----:B------:R-:W-:-:S04]  /*9760*/  IADD3 R4, PT, PT, -R17, R0, RZ ;  /* 0x0000000011047210 */ /* 0x000fc80007ffe1ff */
[----:B------:R-:W-:-:S13]  /*9770*/  ISETP.GT.U32.AND P0, PT, R4, -0x4, PT ;  /* 0xfffffffc0400780c */ /* 0x000fda0003f04070 */
[----:B------:R-:W-:Y:S05]  /*9780*/  @P0 BRA `(.L_x_188) ;  /* 0x00000000007c0947 */ /* 0x000fea0003800000 */
[----:B------:R-:W-:Y:S01]  /*9790*/  IADD3 R12, P0, PT, R26, 0x8, RZ ;  /* 0x000000081a0c7810 */ /* 0x000fe20007f1e0ff */
[----:B------:R-:W-:Y:S01]  /*97a0*/  VIADD R31, R15, 0x1 ;  /* 0x000000010f1f7836 */ /* 0x000fe20000000000 */
[----:B------:R-:W-:Y:S02]  /*97b0*/  IADD3 R4, PT, PT, -R11, R15, R0 ;  /* 0x0000000f0b047210 */ /* 0x000fe40007ffe100 */
[----:B------:R-:W-:Y:S01]  /*97c0*/  IADD3 R15, PT, PT, -R0, R11, R17 ;  /* 0x0000000b000f7210 */ /* 0x000fe20007ffe111 */
[----:B------:R-:W-:Y:S02]  /*97d0*/  IMAD.X R13, RZ, RZ, R27, P0 ;  /* 0x000000ffff0d7224 */ /* 0x000fe400000e061b */
[----:B------:R-:W-:-:S07]  /*97e0*/  IMAD.IADD R0, R4, 0x1, -R17 ;  /* 0x0000000104007824 */ /* 0x000fce00078e0a11 */
.L_x_192:
[----:B------:R-:W-:Y:S01]  /*97f0*/  R2UR UR4, R28 ;  /* 0x000000001c0472ca */ /* 0x000fe200000e0000 */
[----:B0-----:R-:W-:Y:S01]  /*9800*/  IMAD.WIDE R4, R19, 0x4, R12 ;  /* 0x0000000413047825 */ /* 0x001fe200078e020c */
[----:B------:R-:W-:-:S13]  /*9810*/  R2UR UR5, R29 ;  /* 0x000000001d0572ca */ /* 0x000fda00000e0000 */
[----:B-1----:R-:W2:Y:S01]  /*9820*/  LD.E R33, desc[UR4][R4.64+-0x8] ;  /* 0xfffff80404217980 */ /* 0x002ea2000c101900 */
[----:B------:R-:W-:Y:S01]  /*9830*/  R2UR UR6, R28 ;  /* 0x000000001c0672ca */ /* 0x000fe200000e0000 */
[----:B------:R-:W-:Y:S01]  /*9840*/  VIADD R7, R31, 0xffffffff ;  /* 0xffffffff1f077836 */ /* 0x000fe20000000000 */
[----:B------:R-:W-:-:S03]  /*9850*/  R2UR UR7, R29 ;  /* 0x000000001d0772ca */ /* 0x000fc600000e0000 */
[----:B------:R-:W-:-:S05]  /*9860*/  IMAD.WIDE.U32 R6, R7, 0x4, R24 ;  /* 0x0000000407067825 */ /* 0x000fca00078e0018 */
[----:B--2---:R0:W-:Y:S05]  /*9870*/  ST.E desc[UR4][R6.64], R33 ;  /* 0x0000002106007985 */ /* 0x0041ea000c101904 */
[----:B------:R-:W2:Y:S01]  /*9880*/  LD.E R35, desc[UR6][R4.64+-0x4] ;  /* 0xfffffc0604237980 */ /* 0x000ea2000c101900 */
[----:B------:R-:W-:-:S04]  /*9890*/  IMAD.WIDE.U32 R8, R31, 0x4, R24 ;  /* 0x000000041f087825 */ /* 0x000fc800078e0018 */
[----:B------:R-:W-:Y:S01]  /*98a0*/  VIADD R11, R31, 0x1 ;  /* 0x000000011f0b7836 */ /* 0x000fe20000000000 */
[----:B--2---:R1:W-:Y:S04]  /*98b0*/  ST.E desc[UR4][R8.64], R35 ;  /* 0x0000002308007985 */ /* 0x0043e8000c101904 */
[----:B------:R-:W2:Y:S01]  /*98c0*/  LD.E R37, desc[UR6][R4.64] ;  /* 0x0000000604257980 */ /* 0x000ea2000c101900 */
[----:B------:R-:W-:-:S04]  /*98d0*/  IMAD.WIDE.U32 R10, R11, 0x4, R24 ;  /* 0x000000040b0a7825 */ /* 0x000fc800078e0018 */
[----:B------:R-:W-:Y:S02]  /*98e0*/  VIADD R0, R0, 0x4 ;  /* 0x0000000400007836 */ /* 0x000fe40000000000 */
[----:B0-----:R-:W-:-:S03]  /*98f0*/  VIADD R7, R31, 0x2 ;  /* 0x000000021f077836 */ /* 0x001fc60000000000 */
[----:B------:R-:W-:Y:S01]  /*9900*/  ISETP.NE.AND P0, PT, R0, RZ, PT ;  /* 0x000000ff0000720c */ /* 0x000fe20003f05270 */
[----:B--2---:R1:W-:Y:S04]  /*9910*/  ST.E desc[UR4][R10.64], R37 ;  /* 0x000000250a007985 */ /* 0x0043e8000c101904 */
[----:B------:R-:W2:Y:S01]  /*9920*/  LD.E R33, desc[UR6][R4.64+0x4] ;  /* 0x0000040604217980 */ /* 0x000ea2000c101900 */
[----:B------:R-:W-:Y:S01]  /*9930*/  IMAD.WIDE.U32 R6, R7, 0x4, R24 ;  /* 0x0000000407067825 */ /* 0x000fe200078e0018 */
[----:B------:R-:W-:-:S03]  /*9940*/  IADD3 R31, PT, PT, R31, 0x4, RZ ;  /* 0x000000041f1f7810 */ /* 0x000fc60007ffe0ff */
[----:B------:R-:W-:Y:S01]  /*9950*/  VIADD R19, R19, 0x4 ;  /* 0x0000000413137836 */ /* 0x000fe20000000000 */
[----:B--2---:R1:W-:Y:S02]  /*9960*/  ST.E desc[UR4][R6.64], R33 ;  /* 0x0000002106007985 */ /* 0x0043e4000c101904 */
[----:B------:R-:W-:Y:S05]  /*9970*/  @P0 BRA `(.L_x_192) ;  /* 0xfffffffc009c0947 */ /* 0x000fea000383ffff */
.L_x_188:
[----:B------:R-:W-:Y:S05]  /*9980*/  BSYNC.RECONVERGENT B0 ;  /* 0x0000000000007941 */ /* 0x000fea0003800200 */
.L_x_187:
[----:B------:R-:W-:Y:S01]  /*9990*/  ISETP.GE.AND P0, PT, R3, R16, PT ;  /* 0x000000100300720c */ /* 0x000fe20003f06270 */
[----:B------:R-:W-:-:S12]  /*99a0*/  BSSY.RECONVERGENT B0, `(.L_x_193) ;  /* 0x000008c000007945 */ /* 0x000fd80003800200 */
[----:B------:R-:W-:Y:S05]  /*99b0*/  @P0 BRA `(.L_x_194) ;  /* 0x0000000800280947 */ /* 0x000fea0003800000 */
[-C--:B------:R-:W-:Y:S01]  /*99c0*/  IADD3 R0, PT, PT, R18, -R3.reuse, -R17 ;  /* 0x8000000312007210 */ /* 0x080fe20007ffe811 */
[----:B------:R-:W-:Y:S01]  /*99d0*/  BSSY.RECONVERGENT B1, `(.L_x_195) ;  /* 0x0000017000017945 */ /* 0x000fe20003800200 */
[----:B------:R-:W-:Y:S02]  /*99e0*/  IADD3 R17, PT, PT, R17, R3, -R18 ;  /* 0x0000000311117210 */ /* 0x000fe40007ffe812 */
[----:B------:R-:W-:Y:S02]  /*99f0*/  LOP3.LUT P0, R0, R0, 0x3, RZ, 0xc0, !PT ;  /* 0x0000000300007812 */ /* 0x000fe4000780c0ff */
[----:B------:R-:W-:-:S11]  /*9a00*/  ISETP.GT.U32.AND P1, PT, R17, -0x4, PT ;  /* 0xfffffffc1100780c */ /* 0x000fd60003f24070 */
[----:B------:R-:W-:Y:S05]  /*9a10*/  @!P0 BRA `(.L_x_196) ;  /* 0x0000000000488947 */ /* 0x000fea0003800000 */
[----:B0-----:R-:W-:-:S04]  /*9a20*/  IMAD.WIDE.U32 R4, R15, 0x4, R24 ;  /* 0x000000040f047825 */ /* 0x001fc800078e0018 */
[----:B------:R-:W-:Y:S02]  /*9a30*/  IMAD.IADD R15, R15, 0x1, R0 ;  /* 0x000000010f0f7824 */ /* 0x000fe400078e0200 */
[----:B-1----:R-:W-:Y:S02]  /*9a40*/  IMAD.MOV.U32 R6, RZ, RZ, R4 ;  /* 0x000000ffff067224 */ /* 0x002fe400078e0004 */
[----:B------:R-:W-:Y:S02]  /*9a50*/  IMAD.MOV.U32 R9, RZ, RZ, R5 ;  /* 0x000000ffff097224 */ /* 0x000fe400078e0005 */
[----:B------:R-:W-:-:S07]  /*9a60*/  IMAD.MOV R0, RZ, RZ, -R0 ;  /* 0x000000ffff007224 */ /* 0x000fce00078e0a00 */
.L_x_197:
[----:B------:R-:W-:Y:S01]  /*9a70*/  R2UR UR4, R28 ;  /* 0x000000001c0472ca */ /* 0x000fe200000e0000 */
[----:B--2---:R-:W-:Y:S01]  /*9a80*/  IMAD.WIDE R4, R3, 0x4, R22 ;  /* 0x0000000403047825 */ /* 0x004fe200078e0216 */
[----:B------:R-:W-:-:S13]  /*9a90*/  R2UR UR5, R29 ;  /* 0x000000001d0572ca */ /* 0x000fda00000e0000 */
[----:B------:R0:W2:Y:S01]  /*9aa0*/  LD.E R7, desc[UR4][R4.64] ;  /* 0x0000000404077980 */ /* 0x0000a2000c101900 */
[----:B------:R-:W-:Y:S01]  /*9ab0*/  IADD3 R0, PT, PT, R0, 0x1, RZ ;  /* 0x0000000100007810 */ /* 0x000fe20007ffe0ff */
[----:B------:R-:W-:-:S03]  /*9ac0*/  VIADD R3, R3, 0x1 ;  /* 0x0000000103037836 */ /* 0x000fc60000000000 */
[----:B------:R-:W-:Y:S01]  /*9ad0*/  ISETP.NE.AND P0, PT, R0, RZ, PT ;  /* 0x000000ff0000720c */ /* 0x000fe20003f05270 */
[----:B0-----:R-:W-:Y:S01]  /*9ae0*/  IMAD.MOV.U32 R4, RZ, RZ, R6 ;  /* 0x000000ffff047224 */ /* 0x001fe200078e0006 */
[----:B------:R-:W-:Y:S01]  /*9af0*/  IADD3 R6, P2, PT, R6, 0x4, RZ ;  /* 0x0000000406067810 */ /* 0x000fe20007f5e0ff */
[----:B------:R-:W-:-:S04]  /*9b00*/  IMAD.MOV.U32 R5, RZ, RZ, R9 ;  /* 0x000000ffff057224 */ /* 0x000fc800078e0009 */
[----:B------:R-:W-:Y:S01]  /*9b10*/  IMAD.X R9, RZ, RZ, R9, P2 ;  /* 0x000000ffff097224 */ /* 0x000fe200010e0609 */
[----:B--2---:R2:W-:Y:S05]  /*9b20*/  ST.E desc[UR4][R4.64], R7 ;  /* 0x0000000704007985 */ /* 0x0045ea000c101904 */
[----:B------:R-:W-:Y:S05]  /*9b30*/  @P0 BRA `(.L_x_197) ;  /* 0xfffffffc00cc0947 */ /* 0x000fea000383ffff */
.L_x_196:
[----:B------:R-:W-:Y:S05]  /*9b40*/  BSYNC.RECONVERGENT B1 ;  /* 0x0000000000017941 */ /* 0x000fea0003800200 */
.L_x_195:
[----:B------:R-:W-:Y:S05]  /*9b50*/  @P1 BRA `(.L_x_194) ;  /* 0x0000000400c01947 */ /* 0x000fea0003800000 */
[----:B------:R-:W-:Y:S01]  /*9b60*/  IMAD.IADD R0, R16, 0x1, -R3 ;  /* 0x0000000110007824 */ /* 0x000fe200078e0a03 */
[----:B01----:R-:W-:Y:S01]  /*9b70*/  IADD3 R6, P0, PT, R22, 0x8, RZ ;  /* 0x0000000816067810 */ /* 0x003fe20007f1e0ff */
[----:B------:R-:W-:Y:S01]  /*9b80*/  IMAD.WIDE.U32 R24, R15, 0x4, R24 ;  /* 0x000000040f187825 */ /* 0x000fe200078e0018 */
[----:B------:R-:W-:Y:S02]  /*9b90*/  BSSY.RECONVERGENT B1, `(.L_x_198) ;  /* 0x000003b000017945 */ /* 0x000fe40003800200 */
[----:B------:R-:W-:Y:S01]  /*9ba0*/  ISETP.GT.AND P1, PT, R0, 0xc, PT ;  /* 0x0000000c0000780c */ /* 0x000fe20003f24270 */
[----:B--2---:R-:W-:Y:S01]  /*9bb0*/  IMAD.X R7, RZ, RZ, R23, P0 ;  /* 0x000000ffff077224 */ /* 0x004fe200000e0617 */
[----:B------:R-:W-:Y:S02]  /*9bc0*/  IADD3 R4, P2, PT, R24, 0x8, RZ ;  /* 0x0000000818047810 */ /* 0x000fe40007f5e0ff */
[----:B------:R-:W-:-:S03]  /*9bd0*/  PLOP3.LUT P0, PT, PT, PT, PT, 0x80, 0x8 ;  /* 0x000000000008781c */ /* 0x000fc60003f0f070 */
[----:B------:R-:W-:-:S06]  /*9be0*/  IMAD.X R5, RZ, RZ, R25, P2 ;  /* 0x000000ffff057224 */ /* 0x000fcc00010e0619 */
[----:B------:R-:W-:Y:S05]  /*9bf0*/  @!P1 BRA `(.L_x_199) ;  /* 0x0000000000d09947 */ /* 0x000fea0003800000 */
[----:B------:R-:W-:Y:S01]  /*9c00*/  PLOP3.LUT P0, PT, PT, PT, PT, 0x8, 0x80 ;  /* 0x000000000080781c */ /* 0x000fe20003f0e170 */
[----:B------:R-:W-:-:S12]  /*9c10*/  VIADD R12, R16, 0xfffffff4 ;  /* 0xfffffff4100c7836 */ /* 0x000fd80000000000 */
.L_x_200:
[----:B------:R-:W-:Y:S01]  /*9c20*/  R2UR UR4, R28 ;  /* 0x000000001c0472ca */ /* 0x000fe200000e0000 */
[----:B------:R-:W-:Y:S01]  /*9c30*/  IMAD.WIDE R8, R3, 0x4, R6 ;  /* 0x0000000403087825 */ /* 0x000fe200078e0206 */
[----:B------:R-:W-:-:S13]  /*9c40*/  R2UR UR5, R29 ;  /* 0x000000001d0572ca */ /* 0x000fda00000e0000 */
[----:B------:R-:W2:Y:S01]  /*9c50*/  LD.E R11, desc[UR4][R8.64+-0x8] ;  /* 0xfffff804080b7980 */ /* 0x000ea2000c101900 */
[----:B------:R-:W-:Y:S02]  /*9c60*/  R2UR UR6, R28 ;  /* 0x000000001c0672ca */ /* 0x000fe400000e0000 */
[----:B------:R-:W-:Y:S01]  /*9c70*/  R2UR UR7, R29 ;  /* 0x000000001d0772ca */ /* 0x000fe200000e0000 */
[----:B--2---:R0:W-:-:S12]  /*9c80*/  ST.E desc[UR4][R4.64+-0x8], R11 ;  /* 0xfffff80b04007985 */ /* 0x0041d8000c101904 */
[----:B------:R-:W2:Y:S04]  /*9c90*/  LD.E R13, desc[UR6][R8.64+-0x4] ;  /* 0xfffffc06080d7980 */ /* 0x000ea8000c101900 */
[----:B--2---:R1:W-:Y:S04]  /*9ca0*/  ST.E desc[UR4][R4.64+-0x4], R13 ;  /* 0xfffffc0d04007985 */ /* 0x0043e8000c101904 */
[----:B------:R-:W2:Y:S01]  /*9cb0*/  LD.E R15, desc[UR6][R8.64] ;  /* 0x00000006080f7980 */ /* 0x000ea2000c101900 */
[----:B0-----:R-:W-:-:S03]  /*9cc0*/  VIADD R11, R3, 0x4 ;  /* 0x00000004030b7836 */ /* 0x001fc60000000000 */
[----:B--2---:R0:W-:Y:S04]  /*9cd0*/  ST.E desc[UR4][R4.64], R15 ;  /* 0x0000000f04007985 */ /* 0x0041e8000c101904 */
[----:B------:R-:W2:Y:S01]  /*9ce0*/  LD.E R17, desc[UR6][R8.64+0x4] ;  /* 0x0000040608117980 */ /* 0x000ea2000c101900 */
[----:B------:R-:W-:-:S03]  /*9cf0*/  IMAD.WIDE R10, R11, 0x4, R6 ;  /* 0x000000040b0a7825 */ /* 0x000fc600078e0206 */
[----:B--2---:R2:W-:Y:S04]  /*9d00*/  ST.E desc[UR4][R4.64+0x4], R17 ;  /* 0x0000041104007985 */ /* 0x0045e8000c101904 */
[----:B-1----:R-:W3:Y:S04]  /*9d10*/  LD.E R13, desc[UR6][R10.64+-0x8] ;  /* 0xfffff8060a0d7980 */ /* 0x002ee8000c101900 */
[----:B---3--:R1:W-:Y:S04]  /*9d20*/  ST.E desc[UR4][R4.64+0x8], R13 ;  /* 0x0000080d04007985 */ /* 0x0083e8000c101904 */
[----:B0-----:R-:W3:Y:S04]  /*9d30*/  LD.E R15, desc[UR6][R10.64+-0x4] ;  /* 0xfffffc060a0f7980 */ /* 0x001ee8000c101900 */
[----:B---3--:R0:W-:Y:S04]  /*9d40*/  ST.E desc[UR4][R4.64+0xc], R15 ;  /* 0x00000c0f04007985 */ /* 0x0081e8000c101904 */
[----:B------:R-:W3:Y:S01]  /*9d50*/  LD.E R19, desc[UR6][R10.64] ;  /* 0x000000060a137980 */ /* 0x000ee2000c101900 */
[----:B------:R-:W-:-:S03]  /*9d60*/  IADD3 R9, PT, PT, R3, 0x8, RZ ;  /* 0x0000000803097810 */ /* 0x000fc60007ffe0ff */
[----:B---3--:R3:W-:Y:S04]  /*9d70*/  ST.E desc[UR4][R4.64+0x10], R19 ;  /* 0x0000101304007985 */ /* 0x0087e8000c101904 */
[----:B--2---:R-:W2:Y:S01]  /*9d80*/  LD.E R17, desc[UR6][R10.64+0x4] ;  /* 0x000004060a117980 */ /* 0x004ea2000c101900 */
[----:B------:R-:W-:-:S03]  /*9d90*/  IMAD.WIDE R8, R9, 0x4, R6 ;  /* 0x0000000409087825 */ /* 0x000fc600078e0206 */
[----:B--2---:R2:W-:Y:S04]  /*9da0*/  ST.E desc[UR4][R4.64+0x14], R17 ;  /* 0x0000141104007985 */ /* 0x0045e8000c101904 */
[----:B-1----:R-:W4:Y:S04]  /*9db0*/  LD.E R13, desc[UR6][R8.64+-0x8] ;  /* 0xfffff806080d7980 */ /* 0x002f28000c101900 */
[----:B----4-:R1:W-:Y:S04]  /*9dc0*/  ST.E desc[UR4][R4.64+0x18], R13 ;  /* 0x0000180d04007985 */ /* 0x0103e8000c101904 */
[----:B0-----:R-:W4:Y:S04]  /*9dd0*/  LD.E R15, desc[UR6][R8.64+-0x4] ;  /* 0xfffffc06080f7980 */ /* 0x001f28000c101900 */
[----:B----4-:R0:W-:Y:S04]  /*9de0*/  ST.E desc[UR4][R4.64+0x1c], R15 ;  /* 0x00001c0f04007985 */ /* 0x0101e8000c101904 */
[----:B---3--:R-:W3:Y:S01]  /*9df0*/  LD.E R19, desc[UR6][R8.64] ;  /* 0x0000000608137980 */ /* 0x008ee2000c101900 */
[----:B------:R-:W-:-:S03]  /*9e00*/  VIADD R11, R3, 0xc ;  /* 0x0000000c030b7836 */ /* 0x000fc60000000000 */
[----:B---3--:R-:W-:Y:S04]  /*9e10*/  ST.E desc[UR4][R4.64+0x20], R19 ;  /* 0x0000201304007985 */ /* 0x008fe8000c101904 */
[----:B--2---:R-:W2:Y:S01]  /*9e20*/  LD.E R17, desc[UR6][R8.64+0x4] ;  /* 0x0000040608117980 */ /* 0x004ea2000c101900 */
[----:B------:R-:W-:-:S03]  /*9e30*/  IMAD.WIDE R10, R11, 0x4, R6 ;  /* 0x000000040b0a7825 */ /* 0x000fc600078e0206 */
[----:B--2---:R2:W-:Y:S04]  /*9e40*/  ST.E desc[UR4][R4.64+0x24], R17 ;  /* 0x0000241104007985 */ /* 0x0045e8000c101904 */
[----:B-1----:R-:W3:Y:S04]  /*9e50*/  LD.E R13, desc[UR6][R10.64+-0x8] ;  /* 0xfffff8060a0d7980 */ /* 0x002ee8000c101900 */
[----:B---3--:R1:W-:Y:S04]  /*9e60*/  ST.E desc[UR4][R4.64+0x28], R13 ;  /* 0x0000280d04007985 */ /* 0x0083e8000c101904 */
[----:B0-----:R-:W3:Y:S04]  /*9e70*/  LD.E R15, desc[UR6][R10.64+-0x4] ;  /* 0xfffffc060a0f7980 */ /* 0x001ee8000c101900 */
[----:B---3--:R-:W-:Y:S04]  /*9e80*/  ST.E desc[UR4][R4.64+0x2c], R15 ;  /* 0x00002c0f04007985 */ /* 0x008fe8000c101904 */
[----:B------:R-:W3:Y:S01]  /*9e90*/  LD.E R9, desc[UR6][R10.64] ;  /* 0x000000060a097980 */ /* 0x000ee2000c101900 */
[----:B------:R-:W-:-:S05]  /*9ea0*/  VIADD R3, R3, 0x10 ;  /* 0x0000001003037836 */ /* 0x000fca0000000000 */
[----:B------:R-:W-:Y:S01]  /*9eb0*/  ISETP.GE.AND P1, PT, R3, R12, PT ;  /* 0x0000000c0300720c */ /* 0x000fe20003f26270 */
[----:B---3--:R-:W-:Y:S04]  /*9ec0*/  ST.E desc[UR4][R4.64+0x30], R9 ;  /* 0x0000300904007985 */ /* 0x008fe8000c101904 */
[----:B--2---:R-:W2:Y:S01]  /*9ed0*/  LD.E R17, desc[UR6][R10.64+0x4] ;  /* 0x000004060a117980 */ /* 0x004ea2000c101900 */
[----:B------:R-:W-:-:S05]  /*9ee0*/  IADD3 R0, P2, PT, R4, 0x40, RZ ;  /* 0x0000004004007810 */ /* 0x000fca0007f5e0ff */
[----:B-1----:R-:W-:Y:S01]  /*9ef0*/  IMAD.X R13, RZ, RZ, R5, P2 ;  /* 0x000000ffff0d7224 */ /* 0x002fe200010e0605 */
[----:B--2---:R0:W-:Y:S02]  /*9f00*/  ST.E desc[UR4][R4.64+0x34], R17 ;  /* 0x0000341104007985 */ /* 0x0041e4000c101904 */
[----:B0-----:R-:W-:Y:S02]  /*9f10*/  IMAD.MOV.U32 R4, RZ, RZ, R0 ;  /* 0x000000ffff047224 */ /* 0x001fe400078e0000 */
[----:B------:R-:W-:Y:S01]  /*9f20*/  IMAD.MOV.U32 R5, RZ, RZ, R13 ;  /* 0x000000ffff057224 */ /* 0x000fe200078e000d */
[----:B------:R-:W-:Y:S06]  /*9f30*/  @!P1 BRA `(.L_x_200) ;  /* 0xfffffffc00389947 */ /* 0x000fec000383ffff */
.L_x_199:
[----:B------:R-:W-:Y:S05]  /*9f40*/  BSYNC.RECONVERGENT B1 ;  /* 0x0000000000017941 */ /* 0x000fea0003800200 */
.L_x_198:
[----:B------:R-:W-:Y:S01]  /*9f50*/  IMAD.IADD R0, R16, 0x1, -R3 ;  /* 0x0000000110007824 */ /* 0x000fe200078e0a03 */
[----:B------:R-:W-:Y:S04]  /*9f60*/  BSSY.RECONVERGENT B1, `(.L_x_201) ;  /* 0x0000020000017945 */ /* 0x000fe80003800200 */
[----:B------:R-:W-:-:S13]  /*9f70*/  ISETP.GT.AND P1, PT, R0, 0x4, PT ;  /* 0x000000040000780c */ /* 0x000fda0003f24270 */
[----:B------:R-:W-:Y:S05]  /*9f80*/  @!P1 BRA `(.L_x_202) ;  /* 0x0000000000749947 */ /* 0x000fea0003800000 */
        /* <DEDUP_REMOVED lines=18> */
[----:B---3--:R-:W-:Y:S04]  /*a0b0*/  ST.E desc[UR4][R4.64+0xc], R15 ;  /* 0x00000c0f04007985 */ /* 0x008fe8000c101904 */
[----:B------:R-:W3:Y:S01]  /*a0c0*/  LD.E R9, desc[UR6][R10.64] ;  /* 0x000000060a097980 */ /* 0x000ee2000c101900 */
[----:B------:R-:W-:-:S03]  /*a0d0*/  IADD3 R0, P1, PT, R4, 0x20, RZ ;  /* 0x0000002004007810 */ /* 0x000fc60007f3e0ff */
[----:B---3--:R-:W-:Y:S04]  /*a0e0*/  ST.E desc[UR4][R4.64+0x10], R9 ;  /* 0x0000100904007985 */ /* 0x008fe8000c101904 */
[----:B--2---:R-:W2:Y:S01]  /*a0f0*/  LD.E R17, desc[UR6][R10.64+0x4] ;  /* 0x000004060a117980 */ /* 0x004ea2000c101900 */
[----:B-1----:R-:W-:Y:S01]  /*a100*/  IADD3.X R13, PT, PT, RZ, R5, RZ, P1, !PT ;  /* 0x00000005ff0d7210 */ /* 0x002fe20000ffe4ff */
[----:B------:R-:W-:Y:S01]  /*a110*/  VIADD R3, R3, 0x8 ;  /* 0x0000000803037836 */ /* 0x000fe20000000000 */
[----:B------:R-:W-:Y:S01]  /*a120*/  PLOP3.LUT P0, PT, PT, PT, PT, 0x8, 0x80 ;  /* 0x000000000080781c */ /* 0x000fe20003f0e170 */
[----:B--2---:R0:W-:Y:S02]  /*a130*/  ST.E desc[UR4][R4.64+0x14], R17 ;  /* 0x0000141104007985 */ /* 0x0041e4000c101904 */
[----:B0-----:R-:W-:-:S02]  /*a140*/  IMAD.MOV.U32 R4, RZ, RZ, R0 ;  /* 0x000000ffff047224 */ /* 0x001fc400078e0000 */
[----:B------:R-:W-:-:S08]  /*a150*/  IMAD.MOV.U32 R5, RZ, RZ, R13 ;  /* 0x000000ffff057224 */ /* 0x000fd000078e000d */
.L_x_202:
[----:B------:R-:W-:Y:S05]  /*a160*/  BSYNC.RECONVERGENT B1 ;  /* 0x0000000000017941 */ /* 0x000fea0003800200 */
.L_x_201:
[----:B------:R-:W-:-:S13]  /*a170*/  ISETP.LT.OR P0, PT, R3, R16, P0 ;  /* 0x000000100300720c */ /* 0x000fda0000701670 */
        /* <DEDUP_REMOVED lines=12> */
[----:B------:R-:W2:Y:S04]  /*a240*/  LD.E R13, desc[UR6][R6.64+0x4] ;  /* 0x00000406060d7980 */ /* 0x000ea8000c101900 */
[----:B--2---:R3:W-:Y:S02]  /*a250*/  ST.E desc[UR4][R4.64+0x4], R13 ;  /* 0x0000040d04007985 */ /* 0x0047e4000c101904 */
.L_x_194:
[----:B------:R-:W-:Y:S05]  /*a260*/  BSYNC.RECONVERGENT B0 ;  /* 0x0000000000007941 */ /* 0x000fea0003800200 */
.L_x_193:
[----:B------:R-:W-:Y:S01]  /*a270*/  MOV R16, 0x8 ;  /* 0x0000000800107802 */ /* 0x000fe20000000f00 */
[----:B--23--:R-:W-:Y:S02]  /*a280*/  IMAD.MOV.U32 R4, RZ, RZ, R26 ;  /* 0x000000ffff047224 */ /* 0x00cfe400078e001a */
[----:B0-----:R-:W-:Y:S01]  /*a290*/  IMAD.MOV.U32 R5, RZ, RZ, R27 ;  /* 0x000000ffff057224 */ /* 0x001fe200078e001b */
[----:B-1----:R0:W1:Y:S06]  /*a2a0*/  LDC.64 R6, c[0x4][R16] ;  /* 0x0100000010067b82 */ /* 0x00206c0000000a00 */
[----:B------:R-:W-:-:S07]  /*a2b0*/  LEPC R20, `(.L_x_203) ;  /* 0x000000001014794e */ /* 0x000fce0000000000 */
[----:B01----:R-:W-:Y:S05]  /*a2c0*/  CALL.ABS.NOINC R6 ;  /* 0x0000000006007343 */ /* 0x003fea0003c00000 */
.L_x_203:
[----:B------:R-:W0:Y:S01]  /*a2d0*/  LDC.64 R16, c[0x4][R16] ;  /* 0x0100000010107b82 */ /* 0x000e220000000a00 */
[----:B------:R-:W-:Y:S02]  /*a2e0*/  IMAD.MOV.U32 R4, RZ, RZ, R22 ;  /* 0x000000ffff047224 */ /* 0x000fe400078e0016 */
[----:B------:R-:W-:-:S07]  /*a2f0*/  IMAD.MOV.U32 R5, RZ, RZ, R23 ;  /* 0x000000ffff057224 */ /* 0x000fce00078e0017 */
[----:B------:R-:W-:-:S07]  /*a300*/  LEPC R20, `(.L_x_163) ;  /* 0x000000001014794e */ /* 0x000fce0000000000 */
[----:B0-----:R-:W-:Y:S05]  /*a310*/  CALL.ABS.NOINC R16 ;  /* 0x0000000010007343 */ /* 0x001fea0003c00000 */
.L_x_163:
[----:B------:R-:W-:Y:S05]  /*a320*/  BSYNC.RECONVERGENT B6 ;  /* 0x0000000000067941 */ /* 0x000fea0003800200 */
.L_x_162:
[----:B------:R-:W2:Y:S01]  /*a330*/  LDL R20, [R1+0x14] ;  /* 0x0000140001147983 */ /* 0x000ea20000100800 */
[----:B------:R0:W-:Y:S05]  /*a340*/  BMOV.32 B6, R2 ;  /* 0x0000000206007356 */ /* 0x0001ea0000000000 */
[----:B------:R-:W2:Y:S04]  /*a350*/  LDL R21, [R1+0x18] ;  /* 0x0000180001157983 */ /* 0x000ea80000100800 */
[----:B0-----:R-:W2:Y:S04]  /*a360*/  LDL R2, [R1] ;  /* 0x0000000001027983 */ /* 0x001ea80000100800 */
[----:B------:R-:W2:Y:S04]  /*a370*/  LDL R16, [R1+0x4] ;  /* 0x0000040001107983 */ /* 0x000ea80000100800 */
        /* <DEDUP_REMOVED lines=12> */
[----:B------:R0:W2:Y:S02]  /*a440*/  LDL R37, [R1+0x40] ;  /* 0x0000400001257983 */ /* 0x0000a40000100800 */
[----:B0-----:R-:W-:Y:S01]  /*a450*/  IADD3 R1, PT, PT, R1, 0x48, RZ ;  /* 0x0000004801017810 */ /* 0x001fe20007ffe0ff */
[----:B--2---:R-:W-:Y:S06]  /*a460*/  RET.REL.NODEC R20 `(_Z8myKernelP9inputDataP10outputData) ;  /* 0xffffff5814e47950 */ /* 0x004fec0003c3ffff */
        .type           $_Z8myKernelP9inputDataP10outputData$_Z10quick_sortPiii,@function
        .size           $_Z8myKernelP9inputDataP10outputData$_Z10quick_sortPiii,($_Z8myKernelP9inputDataP10outputData$_Z12satisfy_heapPiii - $_Z8myKernelP9inputDataP10outputData$_Z10quick_sortPiii)
$_Z8myKernelP9inputDataP10outputData$_Z10quick_sortPiii:
[----:B------:R-:W-:-:S05]  /*a470*/  VIADD R1, R1, 0xffffffd8 ;  /* 0xffffffd801017836 */ /* 0x000fca0000000000 */
[----:B------:R-:W-:Y:S04]  /*a480*/  STL [R1+0x24], R25 ;  /* 0x0000241901007387 */ /* 0x000fe80000100800 */
[----:B------:R-:W-:Y:S04]  /*a490*/  STL [R1+0x20], R24 ;  /* 0x0000201801007387 */ /* 0x000fe80000100800 */
[----:B------:R-:W-:Y:S04]  /*a4a0*/  STL [R1+0x14], R21 ;  /* 0x0000141501007387 */ /* 0x000fe80000100800 */
[----:B------:R-:W-:Y:S04]  /*a4b0*/  STL [R1+0x10], R20 ;  /* 0x0000101401007387 */ /* 0x000fe80000100800 */
[----:B------:R-:W-:Y:S04]  /*a4c0*/  STL [R1+0x4], R16 ;  /* 0x0000041001007387 */ /* 0x000fe80000100800 */
[----:B------:R0:W-:Y:S04]  /*a4d0*/  STL [R1+0x8], R17 ;  /* 0x0000081101007387 */ /* 0x0001e80000100800 */
[----:B------:R1:W-:Y:S04]  /*a4e0*/  STL [R1+0xc], R18 ;  /* 0x00000c1201007387 */ /* 0x0003e80000100800 */
[----:B------:R2:W-:Y:S01]  /*a4f0*/  STL [R1+0x1c], R23 ;  /* 0x00001c1701007387 */ /* 0x0005e20000100800 */
[----:B0-----:R-:W0:Y:S05]  /*a500*/  BMOV.32.CLEAR R17, B6 ;  /* 0x0000000006117355 */ /* 0x001e2a0000100000 */
[----:B-1----:R-:W1:Y:S05]  /*a510*/  BMOV.32.CLEAR R18, B7 ;  /* 0x0000000007127355 */ /* 0x002e6a0000100000 */
[----:B------:R-:W-:Y:S01]  /*a520*/  BSSY.RECONVERGENT B6, `(.L_x_204) ;  /* 0x0000047000067945 */ /* 0x000fe20003800200 */
[----:B------:R3:W-:Y:S01]  /*a530*/  STL [R1+0x18], R22 ;  /* 0x0000181601007387 */ /* 0x0007e20000100800 */
[----:B--2---:R-:W-:-:S03]  /*a540*/  IMAD.MOV.U32 R23, RZ, RZ, R5 ;  /* 0x000000ffff177224 */ /* 0x004fc600078e0005 */
[----:B------:R2:W-:Y:S01]  /*a550*/  STL [R1], R2 ;  /* 0x0000000201007387 */ /* 0x0005e20000100800 */
[----:B---3--:R-:W-:Y:S02]  /*a560*/  IMAD.MOV.U32 R22, RZ, RZ, R4 ;  /* 0x000000ffff167224 */ /* 0x008fe400078e0004 */
[----:B--2---:R-:W-:Y:S01]  /*a570*/  IMAD.MOV.U32 R2, RZ, RZ, R7 ;  /* 0x000000ffff027224 */ /* 0x004fe200078e0007 */
[----:B------:R-:W2:Y:S04]  /*a580*/  LDC.64 R24, c[0x0][0x358] ;  /* 0x0000d600ff187b82 */ /* 0x000ea80000000a00 */
[----:B------:R-:W-:-:S13]  /*a590*/  ISETP.GE.AND P0, PT, R6, R2, PT ;  /* 0x000000020600720c */ /* 0x000fda0003f06270 */
[----:B01----:R-:W-:Y:S05]  /*a5a0*/  @P0 BRA `(.L_x_205) ;  /* 0x0000000000f80947 */ /* 0x003fea0003800000 */
[----:B------:R-:W-:Y:S01]  /*a5b0*/  BSSY.RECONVERGENT B7, `(.L_x_205) ;  /* 0x000003d000077945 */ /* 0x000fe20003800200 */
.L_x_212:
[----:B------:R-:W-:Y:S01]  /*a5c0*/  BSSY.RECONVERGENT B0, `(.L_x_206) ;  /* 0x000002c000007945 */ /* 0x000fe20003800200 */
[----:B------:R-:W-:Y:S02]  /*a5d0*/  IMAD.MOV.U32 R16, RZ, RZ, R2 ;  /* 0x000000ffff107224 */ /* 0x000fe400078e0002 */
[----:B------:R-:W-:Y:S02]  /*a5e0*/  IMAD.MOV.U32 R3, RZ, RZ, R6 ;  /* 0x000000ffff037224 */ /* 0x000fe400078e0006 */
[----:B------:R-:W-:-:S07]  /*a5f0*/  IMAD.WIDE R8, R6, 0x4, R22 ;  /* 0x0000000406087825 */ /* 0x000fce00078e0216 */
.L_x_211:
[----:B--2---:R-:W-:Y:S02]  /*a600*/  R2UR UR4, R24 ;  /* 0x00000000180472ca */ /* 0x004fe400000e0000 */
[----:B------:R-:W-:-:S13]  /*a610*/  R2UR UR5, R25 ;  /* 0x00000000190572ca */ /* 0x000fda00000e0000 */
[----:B0-----:R0:W5:Y:S01]  /*a620*/  LD.E R13, desc[UR4][R8.64] ;  /* 0x00000004080d7980 */ /* 0x001162000c101900 */
[----:B------:R-:W-:Y:S01]  /*a630*/  BSSY.RECONVERGENT B1, `(.L_x_207) ;  /* 0x000000e000017945 */ /* 0x000fe20003800200 */
[----:B---3--:R-:W-:Y:S01]  /*a640*/  VIADD R11, R3, 0xffffffff ;  /* 0xffffffff030b7836 */ /* 0x008fe20000000000 */
[----:B------:R-:W-:-:S07]  /*a650*/  MOV R7, R3 ;  /* 0x0000000300077202 */ /* 0x000fce0000000f00 */
.L_x_208:
[----:B------:R-:W-:Y:S01]  /*a660*/  R2UR UR4, R24 ;  /* 0x00000000180472ca */ /* 0x000fe200000e0000 */
[----:B------:R-:W-:Y:S01]  /*a670*/  IMAD.WIDE R4, R7, 0x4, R22 ;  /* 0x0000000407047825 */ /* 0x000fe200078e0216 */
[----:B------:R-:W-:-:S13]  /*a680*/  R2UR UR5, R25 ;  /* 0x00000000190572ca */ /* 0x000fda00000e0000 */
[----:B------:R-:W2:Y:S01]  /*a690*/  LD.E R12, desc[UR4][R4.64] ;  /* 0x00000004040c7980 */ /* 0x000ea2000c101900 */
[C---:B------:R-:W-:Y:S01]  /*a6a0*/  ISETP.LT.AND P1, PT, R7.reuse, R2, PT ;  /* 0x000000020700720c */ /* 0x040fe20003f21270 */
[----:B------:R-:W-:Y:S02]  /*a6b0*/  VIADD R0, R7, 0x1 ;  /* 0x0000000107007836 */ /* 0x000fe40000000000 */
[----:B------:R-:W-:Y:S02]  /*a6c0*/  IMAD.MOV.U32 R3, RZ, RZ, R7 ;  /* 0x000000ffff037224 */ /* 0x000fe400078e0007 */
[----:B------:R-:W-:Y:S02]  /*a6d0*/  VIADD R11, R11, 0x1 ;  /* 0x000000010b0b7836 */ /* 0x000fe40000000000 */
[----:B------:R-:W-:Y:S01]  /*a6e0*/  IMAD.MOV.U32 R7, RZ, RZ, R0 ;  /* 0x000000ffff077224 */ /* 0x000fe200078e0000 */
[----:B--2--5:R-:W-:-:S13]  /*a6f0*/  ISETP.GT.AND P0, PT, R12, R13, PT ;  /* 0x0000000d0c00720c */ /* 0x024fda0003f04270 */
[----:B------:R-:W-:Y:S05]  /*a700*/  @!P0 BRA P1, `(.L_x_208) ;  /* 0xfffffffc00d48947 */ /* 0x000fea000083ffff */
[----:B------:R-:W-:Y:S05]  /*a710*/  BSYNC.RECONVERGENT B1 ;  /* 0x0000000000017941 */ /* 0x000fea0003800200 */
.L_x_207:
[----:B------:R-:W-:Y:S01]  /*a720*/  BSSY.RECONVERGENT B1, `(.L_x_209) ;  /* 0x000000b000017945 */ /* 0x000fe20003800200 */
[----:B------:R-:W-:Y:S02]  /*a730*/  IMAD.MOV.U32 R7, RZ, RZ, R16 ;  /* 0x000000ffff077224 */ /* 0x000fe400078e0010 */
[----:B------:R-:W-:-:S07]  /*a740*/  IMAD.WIDE R4, R11, 0x4, R22 ;  /* 0x000000040b047825 */ /* 0x000fce00078e0216 */
.L_x_210:
[----:B------:R-:W-:Y:S01]  /*a750*/  R2UR UR4, R24 ;  /* 0x00000000180472ca */ /* 0x000fe200000e0000 */
[----:B------:R-:W-:Y:S01]  /*a760*/  IMAD.WIDE R10, R7, 0x4, R22 ;  /* 0x00000004070a7825 */ /* 0x000fe200078e0216 */
[----:B------:R-:W-:-:S13]  /*a770*/  R2UR UR5, R25 ;  /* 0x00000000190572ca */ /* 0x000fda00000e0000 */
[----:B------:R-:W2:Y:S01]  /*a780*/  LD.E R0, desc[UR4][R10.64] ;  /* 0x000000040a007980 */ /* 0x000ea2000c101900 */
[----:B------:R-:W-:Y:S02]  /*a790*/  IMAD.MOV.U32 R16, RZ, RZ, R7 ;  /* 0x000000ffff107224 */ /* 0x000fe400078e0007 */
[----:B------:R-:W-:Y:S01]  /*a7a0*/  VIADD R7, R7, 0xffffffff ;  /* 0xffffffff07077836 */ /* 0x000fe20000000000 */
[----:B--2---:R-:W-:-:S13]  /*a7b0*/  ISETP.GT.AND P0, PT, R0, R13, PT ;  /* 0x0000000d0000720c */ /* 0x004fda0003f04270 */
[----:B------:R-:W-:Y:S05]  /*a7c0*/  @P0 BRA `(.L_x_210) ;  /* 0xfffffffc00e00947 */ /* 0x000fea000383ffff */
[----:B------:R-:W-:Y:S05]  /*a7d0*/  BSYNC.RECONVERGENT B1 ;  /* 0x0000000000017941 */ /* 0x000fea0003800200 */
.L_x_209:
[CC--:B------:R-:W-:Y:S02]  /*a7e0*/  ISETP.GE.AND P0, PT, R3.reuse, R16.reuse, PT ;  /* 0x000000100300720c */ /* 0x0c0fe40003f06270 */
[----:B------:R-:W-:-:S11]  /*a7f0*/  ISETP.GE.AND P1, PT, R3, R16, PT ;  /* 0x000000100300720c */ /* 0x000fd60003f26270 */
[C---:B------:R-:W-:Y:S02]  /*a800*/  @!P0 R2UR UR4, R24.reuse ;  /* 0x00000000180482ca */ /* 0x040fe400000e0000 */
[C---:B------:R-:W-:Y:S02]  /*a810*/  @!P0 R2UR UR5, R25.reuse ;  /* 0x00000000190582ca */ /* 0x040fe400000e0000 */
[----:B------:R-:W-:Y:S02]  /*a820*/  @!P0 R2UR UR6, R24 ;  /* 0x00000000180682ca */ /* 0x000fe400000e0000 */
[----:B------:R-:W-:-:S09]  /*a830*/  @!P0 R2UR UR7, R25 ;  /* 0x00000000190782ca */ /* 0x000fd200000e0000 */
[----:B------:R1:W-:Y:S04]  /*a840*/  @!P0 ST.E desc[UR4][R4.64], R0 ;  /* 0x0000000004008985 */ /* 0x0003e8000c101904 */
[----:B------:R3:W-:Y:S01]  /*a850*/  @!P0 ST.E desc[UR6][R10.64], R12 ;  /* 0x0000000c0a008985 */ /* 0x0007e2000c101906 */
[----:B-1----:R-:W-:Y:S01]  /*a860*/  @!P0 MOV R0, R12 ;  /* 0x0000000c00008202 */ /* 0x002fe20000000f00 */
[----:B------:R-:W-:Y:S06]  /*a870*/  @!P1 BRA `(.L_x_211) ;  /* 0xfffffffc00609947 */ /* 0x000fec000383ffff */
[----:B------:R-:W-:Y:S05]  /*a880*/  BSYNC.RECONVERGENT B0 ;  /* 0x0000000000007941 */ /* 0x000fea0003800200 */
.L_x_206:
[----:B------:R-:W-:Y:S02]  /*a890*/  R2UR UR4, R24 ;  /* 0x00000000180472ca */ /* 0x000fe400000e0000 */
[----:B------:R-:W-:-:S13]  /*a8a0*/  R2UR UR5, R25 ;  /* 0x00000000190572ca */ /* 0x000fda00000e0000 */
[----:B------:R-:W2:Y:S01]  /*a8b0*/  LD.E R3, desc[UR4][R8.64] ;  /* 0x0000000408037980 */ /* 0x000ea2000c101900 */
[----:B------:R-:W-:Y:S01]  /*a8c0*/  R2UR UR6, R24 ;  /* 0x00000000180672ca */ /* 0x000fe200000e0000 */
[----:B------:R-:W-:Y:S01]  /*a8d0*/  IMAD.MOV.U32 R4, RZ, RZ, R22 ;  /* 0x000000ffff047224 */ /* 0x000fe200078e0016 */
[----:B------:R-:W-:Y:S01]  /*a8e0*/  R2UR UR7, R25 ;  /* 0x00000000190772ca */ /* 0x000fe200000e0000 */
[----:B------:R1:W-:Y:S01]  /*a8f0*/  ST.E desc[UR4][R8.64], R0 ;  /* 0x0000000008007985 */ /* 0x0003e2000c101904 */
[----:B------:R-:W-:Y:S01]  /*a900*/  IMAD.MOV.U32 R5, RZ, RZ, R23 ;  /* 0x000000ffff057224 */ /* 0x000fe200078e0017 */
[----:B------:R-:W-:Y:S01]  /*a910*/  MOV R20, 0xa950 ;  /* 0x0000a95000147802 */ /* 0x000fe20000000f00 */
[----:B------:R-:W-:-:S09]  /*a920*/  IMAD.MOV.U32 R21, RZ, RZ, 0x0 ;  /* 0x00000000ff157424 */ /* 0x000fd200078e00ff */
[----:B--2---:R1:W-:Y:S02]  /*a930*/  ST.E desc[UR6][R10.64], R3 ;  /* 0x000000030a007985 */ /* 0x0043e4000c101906 */
[----:B01-3--:R-:W-:Y:S05]  /*a940*/  CALL.REL.NOINC `($_Z8myKernelP9inputDataP10outputData$_Z10quick_sortPiii) ;  /* 0xfffffff800c87944 */ /* 0x00bfea0003c3ffff */
[----:B------:R-:W-:-:S05]  /*a950*/  VIADD R6, R16, 0x1 ;  /* 0x0000000110067836 */ /* 0x000fca0000000000 */
[----:B------:R-:W-:-:S13]  /*a960*/  ISETP.GE.AND P0, PT, R6, R2, PT ;  /* 0x000000020600720c */ /* 0x000fda0003f06270 */
[----:B------:R-:W-:Y:S05]  /*a970*/  @!P0 BRA `(.L_x_212) ;  /* 0xfffffffc00108947 */ /* 0x000fea000383ffff */
[----:B------:R-:W-:Y:S05]  /*a980*/  BSYNC.RECONVERGENT B7 ;  /* 0x0000000000077941 */ /* 0x000fea0003800200 */
.L_x_205:
[----:B------:R-:W-:Y:S05]  /*a990*/  BSYNC.RECONVERGENT B6 ;  /* 0x0000000000067941 */ /* 0x000fea0003800200 */
.L_x_204:
[----:B------:R-:W3:Y:S01]  /*a9a0*/  LDL R20, [R1+0x10] ;  /* 0x0000100001147983 */ /* 0x000ee20000100800 */
[----:B------:R0:W-:Y:S05]  /*a9b0*/  BMOV.32 B6, R17 ;  /* 0x0000001106007356 */ /* 0x0001ea0000000000 */
[----:B------:R-:W3:Y:S01]  /*a9c0*/  LDL R21, [R1+0x14] ;  /* 0x0000140001157983 */ /* 0x000ee20000100800 */
[----:B------:R1:W-:Y:S05]  /*a9d0*/  BMOV.32 B7, R18 ;  /* 0x0000001207007356 */ /* 0x0003ea0000000000 */
[----:B------:R-:W3:Y:S04]  /*a9e0*/  LDL R2, [R1] ;  /* 0x0000000001027983 */ /* 0x000ee80000100800 */
[----:B------:R-:W3:Y:S04]  /*a9f0*/  LDL R16, [R1+0x4] ;  /* 0x0000040001107983 */ /* 0x000ee80000100800 */
[----:B0-----:R-:W3:Y:S04]  /*aa00*/  LDL R17, [R1+0x8] ;  /* 0x0000080001117983 */ /* 0x001ee80000100800 */
[----:B-1----:R-:W3:Y:S04]  /*aa10*/  LDL R18, [R1+0xc] ;  /* 0x00000c0001127983 */ /* 0x002ee80000100800 */
[----:B------:R-:W3:Y:S04]  /*aa20*/  LDL R22, [R1+0x18] ;  /* 0x0000180001167983 */ /* 0x000ee80000100800 */
[----:B------:R-:W3:Y:S04]  /*aa30*/  LDL R23, [R1+0x1c] ;  /* 0x00001c0001177983 */ /* 0x000ee80000100800 */
[----:B--2---:R-:W3:Y:S04]  /*aa40*/  LDL R24, [R1+0x20] ;  /* 0x0000200001187983 */ /* 0x004ee80000100800 */
[----:B------:R0:W3:Y:S02]  /*aa50*/  LDL R25, [R1+0x24] ;  /* 0x0000240001197983 */ /* 0x0000e40000100800 */
[----:B0-----:R-:W-:Y:S01]  /*aa60*/  VIADD R1, R1, 0x28 ;  /* 0x0000002801017836 */ /* 0x001fe20000000000 */
[----:B---3--:R-:W-:Y:S06]  /*aa70*/  RET.REL.NODEC R20 `(_Z8myKernelP9inputDataP10outputData) ;  /* 0xffffff5414607950 */ /* 0x008fec0003c3ffff */
        .type           $_Z8myKernelP9inputDataP10outputData$_Z12satisfy_heapPiii,@function
        .size           $_Z8myKernelP9inputDataP10outputData$_Z12satisfy_heapPiii,(.L_x_217 - $_Z8myKernelP9inputDataP10outputData$_Z12satisfy_heapPiii)
$_Z8myKernelP9inputDataP10outputData$_Z12satisfy_heapPiii:
[----:B------:R-:W0:Y:S01]  /*aa80*/  LDC.64 R24, c[0x0][0x358] ;  /* 0x0000d600ff187b82 */ /* 0x000e220000000a00 */
[----:B------:R-:W-:Y:S02]  /*aa90*/  IMAD.MOV.U32 R17, RZ, RZ, R14 ;  /* 0x000000ffff117224 */ /* 0x000fe400078e000e */
[----:B------:R-:W-:-:S07]  /*aaa0*/  IMAD.MOV.U32 R9, RZ, RZ, R13 ;  /* 0x000000ffff097224 */ /* 0x000fce00078e000d */
.L_x_213:
[C---:B------:R-:W-:Y:S01]  /*aab0*/  SHF.L.U32 R23, R14.reuse, 0x1, RZ ;  /* 0x000000010e177819 */ /* 0x040fe200000006ff */
[----:B-1----:R-:W-:-:S03]  /*aac0*/  IMAD.WIDE R4, R14, 0x4, RZ ;  /* 0x000000040e047825 */ /* 0x002fc600078e02ff */
[C---:B------:R-:W-:Y:S01]  /*aad0*/  ISETP.GT.AND P2, PT, R23.reuse, R20, PT ;  /* 0x000000141700720c */ /* 0x040fe20003f44270 */
[----:B------:R-:W-:-:S03]  /*aae0*/  IMAD.WIDE R10, R23, 0x4, R8 ;  /* 0x00000004170a7825 */ /* 0x000fc600078e0208 */
[----:B------:R-:W-:-:S05]  /*aaf0*/  IADD3 R12, P1, PT, R10, -R4, RZ ;  /* 0x800000040a0c7210 */ /* 0x000fca0007f3e0ff */
[----:B------:R-:W-:-:S04]  /*ab00*/  IMAD.X R13, R11, 0x1, ~R5, P1 ;  /* 0x000000010b0d7824 */ /* 0x000fc800008e0e05 */
[C---:B0-----:R-:W-:Y:S02]  /*ab10*/  @!P2 R2UR UR4, R24.reuse ;  /* 0x000000001804a2ca */ /* 0x041fe400000e0000 */
[C---:B------:R-:W-:Y:S02]  /*ab20*/  @!P2 R2UR UR5, R25.reuse ;  /* 0x000000001905a2ca */ /* 0x040fe400000e0000 */
[----:B------:R-:W-:Y:S02]  /*ab30*/  @!P2 R2UR UR6, R24 ;  /* 0x000000001806a2ca */ /* 0x000fe400000e0000 */
[----:B------:R-:W-:-:S09]  /*ab40*/  @!P2 R2UR UR7, R25 ;  /* 0x000000001907a2ca */ /* 0x000fd200000e0000 */
[----:B------:R-:W2:Y:S04]  /*ab50*/  @!P2 LD.E R4, desc[UR4][R10.64] ;  /* 0x000000040a04a980 */ /* 0x000ea8000c101900 */
[----:B------:R-:W2:Y:S01]  /*ab60*/  @!P2 LD.E R5, desc[UR6][R12.64] ;  /* 0x000000060c05a980 */ /* 0x000ea2000c101900 */
[----:B------:R-:W-:-:S13]  /*ab70*/  ISETP.GE.AND P3, PT, R23, R20, PT ;  /* 0x000000141700720c */ /* 0x000fda0003f66270 */
[C---:B------:R-:W-:Y:S02]  /*ab80*/  @!P3 R2UR UR4, R24.reuse ;  /* 0x000000001804b2ca */ /* 0x040fe400000e0000 */
[C---:B------:R-:W-:Y:S02]  /*ab90*/  @!P3 R2UR UR5, R25.reuse ;  /* 0x000000001905b2ca */ /* 0x040fe400000e0000 */
[----:B------:R-:W-:Y:S02]  /*aba0*/  @!P3 R2UR UR6, R24 ;  /* 0x000000001806b2ca */ /* 0x000fe400000e0000 */
[----:B------:R-:W-:-:S09]  /*abb0*/  @!P3 R2UR UR7, R25 ;  /* 0x000000001907b2ca */ /* 0x000fd200000e0000 */
[----:B------:R-:W3:Y:S01]  /*abc0*/  @!P3 LD.E R15, desc[UR4][R10.64+0x4] ;  /* 0x000004040a0fb980 */ /* 0x000ee2000c101900 */
[----:B--2---:R-:W-:-:S04]  /*abd0*/  @!P2 ISETP.GT.AND P1, PT, R4, R5, PT ;  /* 0x000000050400a20c */ /* 0x004fc80003f24270 */
[----:B------:R-:W-:-:S05]  /*abe0*/  @!P2 SEL R17, R23, R14, P1 ;  /* 0x0000000e1711a207 */ /* 0x000fca0000800000 */
[----:B------:R-:W-:-:S06]  /*abf0*/  @!P3 IMAD.WIDE R4, R17, 0x4, R8 ;  /* 0x000000041104b825 */ /* 0x000fcc00078e0208 */
[----:B------:R-:W3:Y:S02]  /*ac00*/  @!P3 LD.E R4, desc[UR6][R4.64] ;  /* 0x000000060404b980 */ /* 0x000ee4000c101900 */
[----:B---3--:R-:W-:-:S13]  /*ac10*/  ISETP.GT.AND P1, PT, R15, R4, !P3 ;  /* 0x000000040f00720c */ /* 0x008fda0005f24270 */
[----:B------:R-:W-:-:S05]  /*ac20*/  @P1 VIADD R17, R23, 0x1 ;  /* 0x0000000117111836 */ /* 0x000fca0000000000 */
[----:B------:R-:W-:Y:S01]  /*ac30*/  ISETP.NE.AND P1, PT, R17, R14, PT ;  /* 0x0000000e1100720c */ /* 0x000fe20003f25270 */
[----:B------:R-:W-:Y:S02]  /*ac40*/  IMAD.MOV.U32 R14, RZ, RZ, R21 ;  /* 0x000000ffff0e7224 */ /* 0x000fe400078e0015 */
[----:B------:R-:W-:-:S10]  /*ac50*/  IMAD.MOV.U32 R15, RZ, RZ, 0x0 ;  /* 0x00000000ff0f7424 */ /* 0x000fd400078e00ff */
[----:B------:R-:W-:Y:S05]  /*ac60*/  @!P1 RET.REL.NODEC R14 `(_Z8myKernelP9inputDataP10outputData) ;  /* 0xffffff500ee49950 */ /* 0x000fea0003c3ffff */
[C---:B------:R-:W-:Y:S01]  /*ac70*/  R2UR UR6, R24.reuse ;  /* 0x00000000180672ca */ /* 0x040fe200000e0000 */
[----:B------:R-:W-:Y:S01]  /*ac80*/  IMAD.WIDE R4, R17, 0x4, R8 ;  /* 0x0000000411047825 */ /* 0x000fe200078e0208 */
[C---:B------:R-:W-:Y:S02]  /*ac90*/  R2UR UR7, R25.reuse ;  /* 0x00000000190772ca */ /* 0x040fe400000e0000 */
[----:B------:R-:W-:Y:S02]  /*aca0*/  R2UR UR4, R24 ;  /* 0x00000000180472ca */ /* 0x000fe400000e0000 */
[----:B------:R-:W-:-:S09]  /*acb0*/  R2UR UR5, R25 ;  /* 0x00000000190572ca */ /* 0x000fd200000e0000 */
[----:B------:R-:W2:Y:S04]  /*acc0*/  LD.E R15, desc[UR6][R4.64] ;  /* 0x00000006040f7980 */ /* 0x000ea8000c101900 */
[----:B------:R-:W3:Y:S01]  /*acd0*/  LD.E R11, desc[UR4][R12.64] ;  /* 0x000000040c0b7980 */ /* 0x000ee2000c101900 */
[----:B------:R-:W-:-:S03]  /*ace0*/  IMAD.MOV.U32 R14, RZ, RZ, R17 ;  /* 0x000000ffff0e7224 */ /* 0x000fc600078e0011 */
[----:B--2---:R1:W-:Y:S04]  /*acf0*/  ST.E desc[UR4][R12.64], R15 ;  /* 0x0000000f0c007985 */ /* 0x0043e8000c101904 */
[----:B---3--:R1:W-:Y:S01]  /*ad00*/  ST.E desc[UR6][R4.64], R11 ;  /* 0x0000000b04007985 */ /* 0x0083e2000c101906 */
[----:B------:R-:W-:Y:S05]  /*ad10*/  BRA `(.L_x_213) ;  /* 0xfffffffc00647947 */ /* 0x000fea000383ffff */
.L_x_214:
[----:B------:R-:W-:-:S00]  /*ad20*/  BRA `(.L_x_214) ;  /* 0xfffffffc00fc7947 */ /* 0x000fc0000383ffff */
[----:B------:R-:W-:-:S00]  /*ad30*/  NOP ;  /* 0x0000000000007918 */ /* 0x000fc00000000000 */
        /* <DEDUP_REMOVED lines=12> */
.L_x_217:


//--------------------- .nv.global.init           --------------------------
	.section	.nv.global.init,"aw",@progbits
.nv.global.init:
	.type		$str$12,@object
	.size		$str$12,($str$2 - $str$12)
$str$12:
        /*0000*/ 	.byte	0x55, 0x73, 0x69, 0x6e, 0x67, 0x20, 0x68, 0x65, 0x61, 0x70, 0x5f, 0x73, 0x6f, 0x72, 0x74, 0x0a
        /*0010*/ 	.byte	0x00
	.type		$str$2,@object
	.size		$str$2,($str$1 - $str$2)
$str$2:
        /*0011*/ 	.byte	0x55, 0x73, 0x69, 0x6e, 0x67, 0x20, 0x6d, 0x65, 0x72, 0x67, 0x65, 0x73, 0x6f, 0x72, 0x74, 0x0a
        /*0021*/ 	.byte	0x00
	.type		$str$1,@object
	.size		$str$1,($str$5 - $str$1)
$str$1:
        /*0022*/ 	.byte	0x55, 0x73, 0x69, 0x6e, 0x67, 0x20, 0x71, 0x75, 0x69, 0x63, 0x6b, 0x73, 0x6f, 0x72, 0x74, 0x0a
        /*0032*/ 	.byte	0x00
	.type		$str$5,@object
	.size		$str$5,($str$8 - $str$5)
$str$5:
        /*0033*/ 	.byte	0x55, 0x73, 0x69, 0x6e, 0x67, 0x20, 0x63, 0x6f, 0x6d, 0x62, 0x5f, 0x73, 0x6f, 0x72, 0x74, 0x0a
        /*0043*/ 	.byte	0x00
	.type		$str$8,@object
	.size		$str$8,($str - $str$8)
$str$8:
        /*0044*/ 	.byte	0x55, 0x73, 0x69, 0x6e, 0x67, 0x20, 0x73, 0x68, 0x65, 0x6c, 0x6c, 0x5f, 0x73, 0x6f, 0x72, 0x74
        /*0054*/ 	.byte	0x0a, 0x00
	.type		$str,@object
	.size		$str,($str$10 - $str)
$str:
        /*0056*/ 	.byte	0x55, 0x73, 0x69, 0x6e, 0x67, 0x20, 0x62, 0x75, 0x62, 0x62, 0x6c, 0x65, 0x73, 0x6f, 0x72, 0x74
        /*0066*/ 	.byte	0x0a, 0x00
	.type		$str$10,@object
	.size		$str$10,($str$6 - $str$10)
$str$10:
        /*0068*/ 	.byte	0x55, 0x73, 0x69, 0x6e, 0x67, 0x20, 0x72, 0x61, 0x64, 0x69, 0x78, 0x5f, 0x73, 0x6f, 0x72, 0x74
        /*0078*/ 	.byte	0x0a, 0x00
	.type		$str$6,@object
	.size		$str$6,($str$11 - $str$6)
$str$6:
        /*007a*/ 	.byte	0x55, 0x73, 0x69, 0x6e, 0x67, 0x20, 0x67, 0x6e, 0x6f, 0x6d, 0x65, 0x5f, 0x73, 0x6f, 0x72, 0x74
        /*008a*/ 	.byte	0x0a, 0x00
	.type		$str$11,@object
	.size		$str$11,($str$4 - $str$11)
$str$11:
        /*008c*/ 	.byte	0x55, 0x73, 0x69, 0x6e, 0x67, 0x20, 0x70, 0x61, 0x6e, 0x63, 0x61, 0x6b, 0x65, 0x5f, 0x73, 0x6f
        /*009c*/ 	.byte	0x72, 0x74, 0x0a, 0x00
	.type		$str$4,@object
	.size		$str$4,($str$3 - $str$4)
$str$4:
        /*00a0*/ 	.byte	0x55, 0x73, 0x69, 0x6e, 0x67, 0x20, 0x63, 0x6f, 0x63, 0x6b, 0x74, 0x61, 0x69, 0x6c, 0x5f, 0x73
        /*00b0*/ 	.byte	0x6f, 0x72, 0x74, 0x0a, 0x00
	.type		$str$3,@object
	.size		$str$3,($str$9 - $str$3)
$str$3:
        /*00b5*/ 	.byte	0x55, 0x73, 0x69, 0x6e, 0x67, 0x20, 0x6f, 0x64, 0x64, 0x5f, 0x65, 0x76, 0x65, 0x6e, 0x5f, 0x73
        /*00c5*/ 	.byte	0x6f, 0x72, 0x74, 0x0a, 0x00
	.type		$str$9,@object
	.size		$str$9,($str$7 - $str$9)
$str$9:
        /*00ca*/ 	.byte	0x55, 0x73, 0x69, 0x6e, 0x67, 0x20, 0x73, 0x65, 0x6c, 0x65, 0x63, 0x74, 0x69, 0x6f, 0x6e, 0x5f
        /*00da*/ 	.byte	0x73, 0x6f, 0x72, 0x74, 0x0a, 0x00
	.type		$str$7,@object
	.size		$str$7,($str$13 - $str$7)
$str$7:
        /*00e0*/ 	.byte	0x55, 0x73, 0x69, 0x6e, 0x67, 0x20, 0x69, 0x6e, 0x73, 0x65, 0x72, 0x74, 0x69, 0x6f, 0x6e, 0x5f
        /*00f0*/ 	.byte	0x73, 0x6f, 0x72, 0x74, 0x0a, 0x00
	.type		$str$13,@object
	.size		$str$13,(.L_13 - $str$13)
$str$13:
        /*00f6*/ 	.byte	0x4e, 0x6f, 0x20, 0x43, 0x6f, 0x72, 0x72, 0x65, 0x63, 0x74, 0x20, 0x53, 0x6f, 0x72, 0x74, 0x20
        /*0106*/ 	.byte	0x43, 0x68, 0x6f, 0x73, 0x65, 0x6e, 0x0a, 0x00
.L_13:


//--------------------- .nv.shared.reserved.0     --------------------------
	.section	.nv.shared.reserved.0,"aw",@nobits
	.weak		__nv_reservedSMEM_offset_0_alias
	.size		__nv_reservedSMEM_offset_0_alias, 0, 64
	.other		__nv_reservedSMEM_offset_0_alias,@"STO_CUDA_RESERVED_SHARED STV_DEFAULT"
__nv_reservedSMEM_offset_0_alias:
	.zero		0
	.zero		64


//--------------------- .nv.constant0._Z8myKernelP9inputDataP10outputData --------------------------
	.section	.nv.constant0._Z8myKernelP9inputDataP10outputData,"a",@progbits
	.sectionflags	@""
	.align	4
.nv.constant0._Z8myKernelP9inputDataP10outputData:
	.zero		912


//--------------------- SYMBOLS --------------------------

	.type		.nv.reservedSmem.offset0,@object
	.size		.nv.reservedSmem.offset0,0x4
	.type		malloc,@function
	.type		free,@function
	.type		vprintf,@function
